// auto-generated by cutlass_sweep.gemm — config: {"arch": "sm_100", "cluster_m": 1, "cluster_n": 1, "dtype": "fp16", "dtype_b": "fp16", "layout": "nt", "stages": 6, "tile_k": 32, "tile_m": 128, "tile_n": 128}
#include "cutlass/cutlass.h"
#include "cutlass/gemm/collective/collective_builder.hpp"
#include "cutlass/gemm/device/gemm_universal_adapter.h"
#include "cutlass/gemm/kernel/gemm_universal.hpp"
#include "cutlass/epilogue/collective/collective_builder.hpp"

using ElemA = cutlass::half_t;
using ElemB = cutlass::half_t;
using ElemCD = cutlass::half_t;
using Acc  = float;
using TileShape    = cute::Shape<cute::_128, cute::_128, cute::_32>;
using ClusterShape = cute::Shape<cute::_1, cute::_1, cute::_1>;

using CollectiveEpilogue = typename cutlass::epilogue::collective::CollectiveBuilder<
    cutlass::arch::Sm100, cutlass::arch::OpClassTensorOp,
    TileShape, ClusterShape,
    cutlass::epilogue::collective::EpilogueTileAuto,
    Acc, Acc,
    ElemCD, cutlass::layout::RowMajor, 128 / cutlass::sizeof_bits<ElemCD>::value,
    ElemCD, cutlass::layout::RowMajor, 128 / cutlass::sizeof_bits<ElemCD>::value,
    cutlass::epilogue::collective::EpilogueScheduleAuto
  >::CollectiveOp;

using CollectiveMainloop = typename cutlass::gemm::collective::CollectiveBuilder<
    cutlass::arch::Sm100, cutlass::arch::OpClassTensorOp,
    ElemA, cutlass::layout::RowMajor, 128 / cutlass::sizeof_bits<ElemA>::value,
    ElemB, cutlass::layout::ColumnMajor, 128 / cutlass::sizeof_bits<ElemB>::value,
    Acc,
    TileShape, ClusterShape,
    cutlass::gemm::collective::StageCount<6>,
    cutlass::gemm::collective::KernelScheduleAuto
  >::CollectiveOp;

using GemmKernel = cutlass::gemm::kernel::GemmUniversal<
    cute::Shape<int,int,int,int>,
    CollectiveMainloop,
    CollectiveEpilogue
>;
using Gemm = cutlass::gemm::device::GemmUniversalAdapter<GemmKernel>;

// Force the device kernel symbol into the cubin without needing a host main.
auto* _anchor = &cutlass::device_kernel<GemmKernel>;


// ===== COMPILED SASS (sm_100a) =====

	.target	sm_100a

	.elftype	@"ET_EXEC"


//--------------------- .note.nv.tkinfo           --------------------------
	.section	.note.nv.tkinfo,"",@"SHT_NOTE"
	.sectionflags	@"SHF_NOTE_NV_TKINFO"
	.tkinfo
        /*0018*/ 	.word	0x00000002
        /*0030*/ 	.string	""
        /*0030*/ 	.string	"ptxas"
        /*0030*/ 	.string	"Cuda compilation tools, release 13.0, V13.0.88"
        /*0030*/ 	.string	"Build cuda_13.0.r13.0/compiler.36424714_0"
        /*0030*/ 	.string	"-arch sm_100a -m 64 "



//--------------------- .note.nv.cuinfo           --------------------------
	.section	.note.nv.cuinfo,"",@"SHT_NOTE"
	.sectionflags	@"SHF_NOTE_NV_CUINFO"
        /*0018*/ 	.short	0x0002
        /*001a*/ 	.short	0x0064
        /*001c*/ 	.short	0x0082
	.zero		2


//--------------------- .nv.info                  --------------------------
	.section	.nv.info,"",@"SHT_CUDA_INFO"
	.align	4


	//----- nvinfo : EIATTR_REGCOUNT
	.align		4
        /*0000*/ 	.byte	0x04, 0x2f
        /*0002*/ 	.short	(.L_19 - .L_18)
	.align		4
.L_18:
        /*0004*/ 	.word	index@(_ZN7cutlass13device_kernelINS_4gemm6kernel13GemmUniversalIN4cute5tupleIJiiiiEEENS1_10collective13CollectiveMmaINS1_35MainloopSm100TmaUmmaWarpSpecializedILi6ELi2ELi4ENS5_IJNS4_1CILi1EEESB_SB_EEEEENS5_IJNSA_ILi128EEESE_NSA_ILi32EEEEEENS_6half_tENS5_IJlSB_lEEESH_SI_NS4_8TiledMMAINS4_8MMA_AtomIJNS4_20SM100_MMA_F16BF16_SSISH_SH_fLi128ELi128ELNS4_4UMMA5MajorE0ELSN_0ELNSM_7ScaleInE0ELSO_0EEEEEENS4_6LayoutISC_NS5_IJNSA_ILi0EEESS_SS_EEEEENS5_IJNS4_10UnderscoreESV_SV_EEEEENS4_13SM90_TMA_LOADENS4_14ComposedLayoutINS4_7SwizzleILi2ELi4ELi3EEENS4_18smem_ptr_flag_bitsILi16EEENSR_INS5_IJNSA_ILi8EEESF_EEENS5_IJSF_SB_EEEEEEEvNS4_8identityESY_S18_vS19_EENS_8epilogue10collective18CollectiveEpilogueINS1B_23Sm100TmaWarpSpecializedILi4ELi2ELi32ELb1ELb0EEEJSG_NS5_IJNSR_ISE_SB_EENSR_ISF_SB_EEEEESH_SI_SH_SI_NS1B_6fusion15FusionCallbacksIS1F_NS1J_17LinearCombinationISH_fSH_fLNS_15FloatRoundStyleE2EEESG_S1I_JEEENS4_5SM1004TMEM4LOAD26SM100_TMEM_LOAD_32dp32b32xESY_S18_NS4_39AutoVectorizingCopyWithAssumedAlignmentILi128EEENS4_14SM90_TMA_STOREES18_S1U_S1U_EEEvvEEEEvNT_6ParamsE)
        /*0008*/ 	.word	0x0000006e


	//----- nvinfo : EIATTR_FRAME_SIZE
	.align		4
.L_19:
        /*000c*/ 	.byte	0x04, 0x11
        /*000e*/ 	.short	(.L_21 - .L_20)
	.align		4
.L_20:
        /*0010*/ 	.word	index@($__internal_2_$__cuda_sm10x_tcgen05_guardrail_trap_unallocated_columns_being_dealloced)
        /*0014*/ 	.word	0x00000000


	//----- nvinfo : EIATTR_FRAME_SIZE
	.align		4
.L_21:
        /*0018*/ 	.byte	0x04, 0x11
        /*001a*/ 	.short	(.L_23 - .L_22)
	.align		4
.L_22:
        /*001c*/ 	.word	index@($__internal_1_$__cuda_sm10x_tcgen05_guardrail_trap_phase_invalid_during_alloc)
        /*0020*/ 	.word	0x00000000


	//----- nvinfo : EIATTR_FRAME_SIZE
	.align		4
.L_23:
        /*0024*/ 	.byte	0x04, 0x11
        /*0026*/ 	.short	(.L_25 - .L_24)
	.align		4
.L_24:
        /*0028*/ 	.word	index@($__internal_0_$__cuda_sm10x_tcgen05_guardrail_trap_col_being_dealloced_not_returned_by_alloc)
        /*002c*/ 	.word	0x00000000


	//----- nvinfo : EIATTR_FRAME_SIZE
	.align		4
.L_25:
        /*0030*/ 	.byte	0x04, 0x11
        /*0032*/ 	.short	(.L_27 - .L_26)
	.align		4
.L_26:
        /*0034*/ 	.word	index@(_ZN7cutlass13device_kernelINS_4gemm6kernel13GemmUniversalIN4cute5tupleIJiiiiEEENS1_10collective13CollectiveMmaINS1_35MainloopSm100TmaUmmaWarpSpecializedILi6ELi2ELi4ENS5_IJNS4_1CILi1EEESB_SB_EEEEENS5_IJNSA_ILi128EEESE_NSA_ILi32EEEEEENS_6half_tENS5_IJlSB_lEEESH_SI_NS4_8TiledMMAINS4_8MMA_AtomIJNS4_20SM100_MMA_F16BF16_SSISH_SH_fLi128ELi128ELNS4_4UMMA5MajorE0ELSN_0ELNSM_7ScaleInE0ELSO_0EEEEEENS4_6LayoutISC_NS5_IJNSA_ILi0EEESS_SS_EEEEENS5_IJNS4_10UnderscoreESV_SV_EEEEENS4_13SM90_TMA_LOADENS4_14ComposedLayoutINS4_7SwizzleILi2ELi4ELi3EEENS4_18smem_ptr_flag_bitsILi16EEENSR_INS5_IJNSA_ILi8EEESF_EEENS5_IJSF_SB_EEEEEEEvNS4_8identityESY_S18_vS19_EENS_8epilogue10collective18CollectiveEpilogueINS1B_23Sm100TmaWarpSpecializedILi4ELi2ELi32ELb1ELb0EEEJSG_NS5_IJNSR_ISE_SB_EENSR_ISF_SB_EEEEESH_SI_SH_SI_NS1B_6fusion15FusionCallbacksIS1F_NS1J_17LinearCombinationISH_fSH_fLNS_15FloatRoundStyleE2EEESG_S1I_JEEENS4_5SM1004TMEM4LOAD26SM100_TMEM_LOAD_32dp32b32xESY_S18_NS4_39AutoVectorizingCopyWithAssumedAlignmentILi128EEENS4_14SM90_TMA_STOREES18_S1U_S1U_EEEvvEEEEvNT_6ParamsE)
        /*0038*/ 	.word	0x00000000


	//----- nvinfo : EIATTR_MIN_STACK_SIZE
	.align		4
.L_27:
        /*003c*/ 	.byte	0x04, 0x12
        /*003e*/ 	.short	(.L_29 - .L_28)
	.align		4
.L_28:
        /*0040*/ 	.word	index@(_ZN7cutlass13device_kernelINS_4gemm6kernel13GemmUniversalIN4cute5tupleIJiiiiEEENS1_10collective13CollectiveMmaINS1_35MainloopSm100TmaUmmaWarpSpecializedILi6ELi2ELi4ENS5_IJNS4_1CILi1EEESB_SB_EEEEENS5_IJNSA_ILi128EEESE_NSA_ILi32EEEEEENS_6half_tENS5_IJlSB_lEEESH_SI_NS4_8TiledMMAINS4_8MMA_AtomIJNS4_20SM100_MMA_F16BF16_SSISH_SH_fLi128ELi128ELNS4_4UMMA5MajorE0ELSN_0ELNSM_7ScaleInE0ELSO_0EEEEEENS4_6LayoutISC_NS5_IJNSA_ILi0EEESS_SS_EEEEENS5_IJNS4_10UnderscoreESV_SV_EEEEENS4_13SM90_TMA_LOADENS4_14ComposedLayoutINS4_7SwizzleILi2ELi4ELi3EEENS4_18smem_ptr_flag_bitsILi16EEENSR_INS5_IJNSA_ILi8EEESF_EEENS5_IJSF_SB_EEEEEEEvNS4_8identityESY_S18_vS19_EENS_8epilogue10collective18CollectiveEpilogueINS1B_23Sm100TmaWarpSpecializedILi4ELi2ELi32ELb1ELb0EEEJSG_NS5_IJNSR_ISE_SB_EENSR_ISF_SB_EEEEESH_SI_SH_SI_NS1B_6fusion15FusionCallbacksIS1F_NS1J_17LinearCombinationISH_fSH_fLNS_15FloatRoundStyleE2EEESG_S1I_JEEENS4_5SM1004TMEM4LOAD26SM100_TMEM_LOAD_32dp32b32xESY_S18_NS4_39AutoVectorizingCopyWithAssumedAlignmentILi128EEENS4_14SM90_TMA_STOREES18_S1U_S1U_EEEvvEEEEvNT_6ParamsE)
        /*0044*/ 	.word	0x00000000
.L_29:


//--------------------- .nv.compat                --------------------------
	.section	.nv.compat,"",@"SHT_CUDA_COMPAT_INFO"
	.align	4
        /*0000*/ 	.byte	0x02, 0x09, 0x01, 0x00, 0x02, 0x02, 0x02, 0x00, 0x02, 0x05, 0x05, 0x00, 0x03, 0x07, 0x01, 0x01
        /*0010*/ 	.byte	0x02, 0x03, 0x01, 0x00, 0x02, 0x06, 0x01, 0x00, 0x04, 0x0b, 0x08, 0x00, 0x09, 0x00, 0x00, 0x00
        /*0020*/ 	.byte	0x00, 0x00, 0x00, 0x00


//--------------------- .nv.info._ZN7cutlass13device_kernelINS_4gemm6kernel13GemmUniversalIN4cute5tupleIJiiiiEEENS1_10collective13CollectiveMmaINS1_35MainloopSm100TmaUmmaWarpSpecializedILi6ELi2ELi4ENS5_IJNS4_1CILi1EEESB_SB_EEEEENS5_IJNSA_ILi128EEESE_NSA_ILi32EEEEEENS_6half_tENS5_IJlSB_lEEESH_SI_NS4_8TiledMMAINS4_8MMA_AtomIJNS4_20SM100_MMA_F16BF16_SSISH_SH_fLi128ELi128ELNS4_4UMMA5MajorE0ELSN_0ELNSM_7ScaleInE0ELSO_0EEEEEENS4_6LayoutISC_NS5_IJNSA_ILi0EEESS_SS_EEEEENS5_IJNS4_10UnderscoreESV_SV_EEEEENS4_13SM90_TMA_LOADENS4_14ComposedLayoutINS4_7SwizzleILi2ELi4ELi3EEENS4_18smem_ptr_flag_bitsILi16EEENSR_INS5_IJNSA_ILi8EEESF_EEENS5_IJSF_SB_EEEEEEEvNS4_8identityESY_S18_vS19_EENS_8epilogue10collective18CollectiveEpilogueINS1B_23Sm100TmaWarpSpecializedILi4ELi2ELi32ELb1ELb0EEEJSG_NS5_IJNSR_ISE_SB_EENSR_ISF_SB_EEEEESH_SI_SH_SI_NS1B_6fusion15FusionCallbacksIS1F_NS1J_17LinearCombinationISH_fSH_fLNS_15FloatRoundStyleE2EEESG_S1I_JEEENS4_5SM1004TMEM4LOAD26SM100_TMEM_LOAD_32dp32b32xESY_S18_NS4_39AutoVectorizingCopyWithAssumedAlignmentILi128EEENS4_14SM90_TMA_STOREES18_S1U_S1U_EEEvvEEEEvNT_6ParamsE --------------------------
	.section	.nv.info._ZN7cutlass13device_kernelINS_4gemm6kernel13GemmUniversalIN4cute5tupleIJiiiiEEENS1_10collective13CollectiveMmaINS1_35MainloopSm100TmaUmmaWarpSpecializedILi6ELi2ELi4ENS5_IJNS4_1CILi1EEESB_SB_EEEEENS5_IJNSA_ILi128EEESE_NSA_ILi32EEEEEENS_6half_tENS5_IJlSB_lEEESH_SI_NS4_8TiledMMAINS4_8MMA_AtomIJNS4_20SM100_MMA_F16BF16_SSISH_SH_fLi128ELi128ELNS4_4UMMA5MajorE0ELSN_0ELNSM_7ScaleInE0ELSO_0EEEEEENS4_6LayoutISC_NS5_IJNSA_ILi0EEESS_SS_EEEEENS5_IJNS4_10UnderscoreESV_SV_EEEEENS4_13SM90_TMA_LOADENS4_14ComposedLayoutINS4_7SwizzleILi2ELi4ELi3EEENS4_18smem_ptr_flag_bitsILi16EEENSR_INS5_IJNSA_ILi8EEESF_EEENS5_IJSF_SB_EEEEEEEvNS4_8identityESY_S18_vS19_EENS_8epilogue10collective18CollectiveEpilogueINS1B_23Sm100TmaWarpSpecializedILi4ELi2ELi32ELb1ELb0EEEJSG_NS5_IJNSR_ISE_SB_EENSR_ISF_SB_EEEEESH_SI_SH_SI_NS1B_6fusion15FusionCallbacksIS1F_NS1J_17LinearCombinationISH_fSH_fLNS_15FloatRoundStyleE2EEESG_S1I_JEEENS4_5SM1004TMEM4LOAD26SM100_TMEM_LOAD_32dp32b32xESY_S18_NS4_39AutoVectorizingCopyWithAssumedAlignmentILi128EEENS4_14SM90_TMA_STOREES18_S1U_S1U_EEEvvEEEEvNT_6ParamsE,"",@"SHT_CUDA_INFO"
	.sectionflags	@""
	.align	4


	//----- nvinfo : EIATTR_CUDA_API_VERSION
	.align		4
        /*0000*/ 	.byte	0x04, 0x37
        /*0002*/ 	.short	(.L_31 - .L_30)
.L_30:
        /*0004*/ 	.word	0x00000082


	//----- nvinfo : EIATTR_KPARAM_INFO
	.align		4
.L_31:
        /*0008*/ 	.byte	0x04, 0x17
        /*000a*/ 	.short	(.L_33 - .L_32)
.L_32:
        /*000c*/ 	.word	0x00000000
        /*0010*/ 	.short	0x0000
        /*0012*/ 	.short	0x0000
        /*0014*/ 	.byte	0x00, 0xf0, 0x01, 0x20


	//----- nvinfo : EIATTR_AT_ENTRY_FRAGMENTS
	.align		4
.L_33:
        /*0018*/ 	.byte	0x04, 0x4f
        /*001a*/ 	.short	(.L_35 - .L_34)


	//   ....[0]....
.L_34:
        /*001c*/ 	.word	0x00000006


	//----- nvinfo : EIATTR_RESERVED_SMEM_USED
	.align		4
.L_35:
        /*0020*/ 	.byte	0x01, 0x41
	.zero		2


	//----- nvinfo : EIATTR_SPARSE_MMA_MASK
	.align		4
        /*0024*/ 	.byte	0x03, 0x50
        /*0026*/ 	.short	0x0000


	//----- nvinfo : EIATTR_TCGEN05_1CTA_USED
	.align		4
        /*0028*/ 	.byte	0x01, 0x51
	.zero		2


	//----- nvinfo : EIATTR_MAXREG_COUNT
	.align		4
        /*002c*/ 	.byte	0x03, 0x1b
        /*002e*/ 	.short	0x00ff


	//----- nvinfo : EIATTR_NUM_BARRIERS
	.align		4
        /*0030*/ 	.byte	0x02, 0x4c
        /*0032*/ 	.byte	0x07
	.zero		1


	//----- nvinfo : EIATTR_EXTERNS
	.align		4
        /*0034*/ 	.byte	0x04, 0x0f
        /*0036*/ 	.short	(.L_37 - .L_36)


	//   ....[0]....
	.align		4
.L_36:
        /*0038*/ 	.word	index@(__assertfail)


	//----- nvinfo : EIATTR_MERCURY_ISA_VERSION
	.align		4
.L_37:
        /*003c*/ 	.byte	0x03, 0x5f
        /*003e*/ 	.short	0x0101


	//----- nvinfo : EIATTR_INT_WARP_WIDE_INSTR_OFFSETS
	.align		4
        /*0040*/ 	.byte	0x04, 0x31
        /*0042*/ 	.short	(.L_39 - .L_38)


	//   ....[0]....
.L_38:
        /*0044*/ 	.word	0x00001e00


	//   ....[1]....
        /*0048*/ 	.word	0x00003880


	//   ....[2]....
        /*004c*/ 	.word	0x000038b0


	//   ....[3]....
        /*0050*/ 	.word	0x00003900


	//   ....[4]....
        /*0054*/ 	.word	0x00004220


	//   ....[5]....
        /*0058*/ 	.word	0x00004280


	//   ....[6]....
        /*005c*/ 	.word	0x00004360


	//   ....[7]....
        /*0060*/ 	.word	0x000043d0


	//   ....[8]....
        /*0064*/ 	.word	0x000044e0


	//   ....[9]....
        /*0068*/ 	.word	0x00004570


	//   ....[10]....
        /*006c*/ 	.word	0x00004740


	//   ....[11]....
        /*0070*/ 	.word	0x000048a0


	//----- nvinfo : EIATTR_COOP_GROUP_MASK_REGIDS
	.align		4
.L_39:
        /*0074*/ 	.byte	0x04, 0x29
        /*0076*/ 	.short	(.L_41 - .L_40)


	//   ....[0]....
.L_40:
        /*0078*/ 	.word	0xffffffff


	//   ....[1]....
        /*007c*/ 	.word	0xffffffff


	//   ....[2]....
        /*0080*/ 	.word	0xffffffff


	//   ....[3]....
        /*0084*/ 	.word	0xffffffff


	//   ....[4]....
        /*0088*/ 	.word	0xffffffff


	//   ....[5]....
        /*008c*/ 	.word	0xffffffff


	//   ....[6]....
        /*0090*/ 	.word	0xffffffff


	//   ....[7]....
        /*0094*/ 	.word	0xffffffff


	//   ....[8]....
        /*0098*/ 	.word	0xffffffff


	//   ....[9]....
        /*009c*/ 	.word	0xffffffff


	//   ....[10]....
        /*00a0*/ 	.word	0xffffffff


	//   ....[11]....
        /*00a4*/ 	.word	0xffffffff


	//   ....[12]....
        /*00a8*/ 	.word	0xffffffff


	//----- nvinfo : EIATTR_COOP_GROUP_INSTR_OFFSETS
	.align		4
.L_41:
        /*00ac*/ 	.byte	0x04, 0x28
        /*00ae*/ 	.short	(.L_43 - .L_42)


	//   ....[0]....
.L_42:
        /*00b0*/ 	.word	0x00000090


	//   ....[1]....
        /*00b4*/ 	.word	0x000004d0


	//   ....[2]....
        /*00b8*/ 	.word	0x00000680


	//   ....[3]....
        /*00bc*/ 	.word	0x00000820


	//   ....[4]....
        /*00c0*/ 	.word	0x00000920


	//   ....[5]....
        /*00c4*/ 	.word	0x00000a90


	//   ....[6]....
        /*00c8*/ 	.word	0x00000c30


	//   ....[7]....
        /*00cc*/ 	.word	0x00001ce0


	//   ....[8]....
        /*00d0*/ 	.word	0x00002be0


	//   ....[9]....
        /*00d4*/ 	.word	0x00002df0


	//   ....[10]....
        /*00d8*/ 	.word	0x00002e20


	//   ....[11]....
        /*00dc*/ 	.word	0x00003770


	//   ....[12]....
        /*00e0*/ 	.word	0x000039a0


	//----- nvinfo : EIATTR_VRC_CTA_INIT_COUNT
	.align		4
.L_43:
        /*00e4*/ 	.byte	0x02, 0x4a
        /*00e6*/ 	.byte	0x80
	.zero		1


	//----- nvinfo : EIATTR_SYSCALL_OFFSETS
	.align		4
        /*00e8*/ 	.byte	0x04, 0x46
        /*00ea*/ 	.short	(.L_45 - .L_44)


	//   ....[0]....
.L_44:
        /*00ec*/ 	.word	0x00005320


	//   ....[1]....
        /*00f0*/ 	.word	0x00005410


	//   ....[2]....
        /*00f4*/ 	.word	0x00005b80


	//   ....[3]....
        /*00f8*/ 	.word	0x00006800


	//   ....[4]....
        /*00fc*/ 	.word	0x00007450


	//   ....[5]....
        /*0100*/ 	.word	0x000080a0


	//----- nvinfo : EIATTR_MBARRIER_INSTR_OFFSETS
	.align		4
.L_45:
        /*0104*/ 	.byte	0x04, 0x39
        /*0106*/ 	.short	(.L_47 - .L_46)


	//   ....[0]....
.L_46:
        /*0108*/ 	.word	0x000005b0
        /*010c*/ 	.word	0x000000ff
        /*0110*/ 	.word	0x00000000
        /*0114*/ 	.short	0x0100
        /*0116*/ 	.byte	0x05
	.zero		1


	//   ....[1]....
        /*0118*/ 	.word	0x000005c0
        /*011c*/ 	.word	0x000000ff
        /*0120*/ 	.word	0x00000030
        /*0124*/ 	.short	0x0100
        /*0126*/ 	.byte	0x05
	.zero		1


	//   ....[2]....
        /*0128*/ 	.word	0x000005d0
        /*012c*/ 	.word	0x000000ff
        /*0130*/ 	.word	0x00000008
        /*0134*/ 	.short	0x0100
        /*0136*/ 	.byte	0x05
	.zero		1


	//   ....[3]....
        /*0138*/ 	.word	0x000005e0
        /*013c*/ 	.word	0x000000ff
        /*0140*/ 	.word	0x00000038
        /*0144*/ 	.short	0x0100
        /*0146*/ 	.byte	0x05
	.zero		1


	//   ....[4]....
        /*0148*/ 	.word	0x000005f0
        /*014c*/ 	.word	0x000000ff
        /*0150*/ 	.word	0x00000010
        /*0154*/ 	.short	0x0100
        /*0156*/ 	.byte	0x05
	.zero		1


	//   ....[5]....
        /*0158*/ 	.word	0x00000600
        /*015c*/ 	.word	0x000000ff
        /*0160*/ 	.word	0x00000040
        /*0164*/ 	.short	0x0100
        /*0166*/ 	.byte	0x05
	.zero		1


	//   ....[6]....
        /*0168*/ 	.word	0x00000610
        /*016c*/ 	.word	0x000000ff
        /*0170*/ 	.word	0x00000018
        /*0174*/ 	.short	0x0100
        /*0176*/ 	.byte	0x05
	.zero		1


	//   ....[7]....
        /*0178*/ 	.word	0x00000620
        /*017c*/ 	.word	0x000000ff
        /*0180*/ 	.word	0x00000048
        /*0184*/ 	.short	0x0100
        /*0186*/ 	.byte	0x05
	.zero		1


	//   ....[8]....
        /*0188*/ 	.word	0x00000630
        /*018c*/ 	.word	0x000000ff
        /*0190*/ 	.word	0x00000020
        /*0194*/ 	.short	0x0100
        /*0196*/ 	.byte	0x05
	.zero		1


	//   ....[9]....
        /*0198*/ 	.word	0x00000640
        /*019c*/ 	.word	0x000000ff
        /*01a0*/ 	.word	0x00000050
        /*01a4*/ 	.short	0x0100
        /*01a6*/ 	.byte	0x05
	.zero		1


	//   ....[10]....
        /*01a8*/ 	.word	0x00000650
        /*01ac*/ 	.word	0x000000ff
        /*01b0*/ 	.word	0x00000028
        /*01b4*/ 	.short	0x0100
        /*01b6*/ 	.byte	0x05
	.zero		1


	//   ....[11]....
        /*01b8*/ 	.word	0x00000660
        /*01bc*/ 	.word	0x000000ff
        /*01c0*/ 	.word	0x00000058
        /*01c4*/ 	.short	0x0100
        /*01c6*/ 	.byte	0x05
	.zero		1


	//   ....[12]....
        /*01c8*/ 	.word	0x00000790
        /*01cc*/ 	.word	0x000000ff
        /*01d0*/ 	.word	0x00000060
        /*01d4*/ 	.short	0x0100
        /*01d6*/ 	.byte	0x07
	.zero		1


	//   ....[13]....
        /*01d8*/ 	.word	0x000007a0
        /*01dc*/ 	.word	0x000000ff
        /*01e0*/ 	.word	0x00000080
        /*01e4*/ 	.short	0x0100
        /*01e6*/ 	.byte	0x07
	.zero		1


	//   ....[14]....
        /*01e8*/ 	.word	0x000007b0
        /*01ec*/ 	.word	0x000000ff
        /*01f0*/ 	.word	0x00000068
        /*01f4*/ 	.short	0x0100
        /*01f6*/ 	.byte	0x07
	.zero		1


	//   ....[15]....
        /*01f8*/ 	.word	0x000007c0
        /*01fc*/ 	.word	0x000000ff
        /*0200*/ 	.word	0x00000088
        /*0204*/ 	.short	0x0100
        /*0206*/ 	.byte	0x07
	.zero		1


	//   ....[16]....
        /*0208*/ 	.word	0x000007d0
        /*020c*/ 	.word	0x000000ff
        /*0210*/ 	.word	0x00000070
        /*0214*/ 	.short	0x0100
        /*0216*/ 	.byte	0x07
	.zero		1


	//   ....[17]....
        /*0218*/ 	.word	0x000007e0
        /*021c*/ 	.word	0x000000ff
        /*0220*/ 	.word	0x00000090
        /*0224*/ 	.short	0x0100
        /*0226*/ 	.byte	0x07
	.zero		1


	//   ....[18]....
        /*0228*/ 	.word	0x000007f0
        /*022c*/ 	.word	0x000000ff
        /*0230*/ 	.word	0x00000078
        /*0234*/ 	.short	0x0100
        /*0236*/ 	.byte	0x07
	.zero		1


	//   ....[19]....
        /*0238*/ 	.word	0x00000800
        /*023c*/ 	.word	0x000000ff
        /*0240*/ 	.word	0x00000098
        /*0244*/ 	.short	0x0100
        /*0246*/ 	.byte	0x07
	.zero		1


	//   ....[20]....
        /*0248*/ 	.word	0x000008f0
        /*024c*/ 	.word	0x000000ff
        /*0250*/ 	.word	0x000000a0
        /*0254*/ 	.short	0x0100
        /*0256*/ 	.byte	0x05
	.zero		1


	//   ....[21]....
        /*0258*/ 	.word	0x00000900
        /*025c*/ 	.word	0x000000ff
        /*0260*/ 	.word	0x000000a8
        /*0264*/ 	.short	0x0100
        /*0266*/ 	.byte	0x05
	.zero		1


	//   ....[22]....
        /*0268*/ 	.word	0x00000a40
        /*026c*/ 	.word	0x000000ff
        /*0270*/ 	.word	0x000000b0
        /*0274*/ 	.short	0x0100
        /*0276*/ 	.byte	0x05
	.zero		1


	//   ....[23]....
        /*0278*/ 	.word	0x00000a50
        /*027c*/ 	.word	0x000000ff
        /*0280*/ 	.word	0x000000c0
        /*0284*/ 	.short	0x0100
        /*0286*/ 	.byte	0x05
	.zero		1


	//   ....[24]....
        /*0288*/ 	.word	0x00000a60
        /*028c*/ 	.word	0x000000ff
        /*0290*/ 	.word	0x000000b8
        /*0294*/ 	.short	0x0100
        /*0296*/ 	.byte	0x05
	.zero		1


	//   ....[25]....
        /*0298*/ 	.word	0x00000a70
        /*029c*/ 	.word	0x000000ff
        /*02a0*/ 	.word	0x000000c8
        /*02a4*/ 	.short	0x0100
        /*02a6*/ 	.byte	0x05
	.zero		1


	//   ....[26]....
        /*02a8*/ 	.word	0x00000ba0
        /*02ac*/ 	.word	0x000000ff
        /*02b0*/ 	.word	0x000000d0
        /*02b4*/ 	.short	0x0100
        /*02b6*/ 	.byte	0x07
	.zero		1


	//   ....[27]....
        /*02b8*/ 	.word	0x00000bb0
        /*02bc*/ 	.word	0x000000ff
        /*02c0*/ 	.word	0x000000f0
        /*02c4*/ 	.short	0x0100
        /*02c6*/ 	.byte	0x07
	.zero		1


	//   ....[28]....
        /*02c8*/ 	.word	0x00000bc0
        /*02cc*/ 	.word	0x000000ff
        /*02d0*/ 	.word	0x000000d8
        /*02d4*/ 	.short	0x0100
        /*02d6*/ 	.byte	0x07
	.zero		1


	//   ....[29]....
        /*02d8*/ 	.word	0x00000bd0
        /*02dc*/ 	.word	0x000000ff
        /*02e0*/ 	.word	0x000000f8
        /*02e4*/ 	.short	0x0100
        /*02e6*/ 	.byte	0x07
	.zero		1


	//   ....[30]....
        /*02e8*/ 	.word	0x00000be0
        /*02ec*/ 	.word	0x000000ff
        /*02f0*/ 	.word	0x000000e0
        /*02f4*/ 	.short	0x0100
        /*02f6*/ 	.byte	0x07
	.zero		1


	//   ....[31]....
        /*02f8*/ 	.word	0x00000bf0
        /*02fc*/ 	.word	0x000000ff
        /*0300*/ 	.word	0x00000100
        /*0304*/ 	.short	0x0100
        /*0306*/ 	.byte	0x07
	.zero		1


	//   ....[32]....
        /*0308*/ 	.word	0x00000c00
        /*030c*/ 	.word	0x000000ff
        /*0310*/ 	.word	0x000000e8
        /*0314*/ 	.short	0x0100
        /*0316*/ 	.byte	0x07
	.zero		1


	//   ....[33]....
        /*0318*/ 	.word	0x00000c10
        /*031c*/ 	.word	0x000000ff
        /*0320*/ 	.word	0x00000108
        /*0324*/ 	.short	0x0100
        /*0326*/ 	.byte	0x07
	.zero		1


	//   ....[34]....
        /*0328*/ 	.word	0x00000d00
        /*032c*/ 	.word	0x000000ff
        /*0330*/ 	.word	0x00000110
        /*0334*/ 	.short	0x0100
        /*0336*/ 	.byte	0x05
	.zero		1


	//   ....[35]....
        /*0338*/ 	.word	0x00000d10
        /*033c*/ 	.word	0x000000ff
        /*0340*/ 	.word	0x00000120
        /*0344*/ 	.short	0x0100
        /*0346*/ 	.byte	0x05
	.zero		1


	//   ....[36]....
        /*0348*/ 	.word	0x00000d20
        /*034c*/ 	.word	0x000000ff
        /*0350*/ 	.word	0x00000118
        /*0354*/ 	.short	0x0100
        /*0356*/ 	.byte	0x05
	.zero		1


	//   ....[37]....
        /*0358*/ 	.word	0x00000d30
        /*035c*/ 	.word	0x000000ff
        /*0360*/ 	.word	0x00000128
        /*0364*/ 	.short	0x0100
        /*0366*/ 	.byte	0x05
	.zero		1


	//   ....[38]....
        /*0368*/ 	.word	0x00001600
        /*036c*/ 	.word	0x00000002
        /*0370*/ 	.word	0x00000120
        /*0374*/ 	.short	0x010a
        /*0376*/ 	.byte	0xff
	.zero		1


	//   ....[39]....
        /*0378*/ 	.word	0x00001630
        /*037c*/ 	.word	0x00000002
        /*0380*/ 	.word	0x00000110
        /*0384*/ 	.short	0x0101
        /*0386*/ 	.byte	0xff
	.zero		1


	//   ....[40]....
        /*0388*/ 	.word	0x00001700
        /*038c*/ 	.word	0x000000ff
        /*0390*/ 	.word	0x00000030
        /*0394*/ 	.short	0x010a
        /*0396*/ 	.byte	0x08
	.zero		1


	//   ....[41]....
        /*0398*/ 	.word	0x000017a0
        /*039c*/ 	.word	0x000000ff
        /*03a0*/ 	.word	0x00000030
        /*03a4*/ 	.short	0x010a
        /*03a6*/ 	.byte	0x21
	.zero		1


	//   ....[42]....
        /*03a8*/ 	.word	0x00001900
        /*03ac*/ 	.word	0x000000ff
        /*03b0*/ 	.word	0x00000030
        /*03b4*/ 	.short	0x010a
        /*03b6*/ 	.byte	0x08
	.zero		1


	//   ....[43]....
        /*03b8*/ 	.word	0x000019f0
        /*03bc*/ 	.word	0x000000ff
        /*03c0*/ 	.word	0x000000a8
        /*03c4*/ 	.short	0x0101
        /*03c6*/ 	.byte	0x04
	.zero		1


	//   ....[44]....
        /*03c8*/ 	.word	0x00001a10
        /*03cc*/ 	.word	0x000000ff
        /*03d0*/ 	.word	0x00000030
        /*03d4*/ 	.short	0x010a
        /*03d6*/ 	.byte	0x08
	.zero		1


	//   ....[45]....
        /*03d8*/ 	.word	0x00001a90
        /*03dc*/ 	.word	0x000000ff
        /*03e0*/ 	.word	0x00000030
        /*03e4*/ 	.short	0x010a
        /*03e6*/ 	.byte	0x11
	.zero		1


	//   ....[46]....
        /*03e8*/ 	.word	0x00001bf0
        /*03ec*/ 	.word	0x000000ff
        /*03f0*/ 	.word	0x00000030
        /*03f4*/ 	.short	0x010a
        /*03f6*/ 	.byte	0x08
	.zero		1


	//   ....[47]....
        /*03f8*/ 	.word	0x00001d10
        /*03fc*/ 	.word	0x00000002
        /*0400*/ 	.word	0x000000b0
        /*0404*/ 	.short	0x010a
        /*0406*/ 	.byte	0xff
	.zero		1


	//   ....[48]....
        /*0408*/ 	.word	0x00001dd0
        /*040c*/ 	.word	0x00000002
        /*0410*/ 	.word	0x00000000
        /*0414*/ 	.short	0x0101
        /*0416*/ 	.byte	0xff
	.zero		1


	//   ....[49]....
        /*0418*/ 	.word	0x00002330
        /*041c*/ 	.word	0x000000ff
        /*0420*/ 	.word	0x00000000
        /*0424*/ 	.short	0x010a
        /*0426*/ 	.byte	0x05
	.zero		1


	//   ....[50]....
        /*0428*/ 	.word	0x000023c0
        /*042c*/ 	.word	0x000000ff
        /*0430*/ 	.word	0x00000000
        /*0434*/ 	.short	0x010a
        /*0436*/ 	.byte	0x05
	.zero		1


	//   ....[51]....
        /*0438*/ 	.word	0x00002450
        /*043c*/ 	.word	0x000000ff
        /*0440*/ 	.word	0x00000000
        /*0444*/ 	.short	0x010a
        /*0446*/ 	.byte	0x05
	.zero		1


	//   ....[52]....
        /*0448*/ 	.word	0x000024e0
        /*044c*/ 	.word	0x000000ff
        /*0450*/ 	.word	0x00000000
        /*0454*/ 	.short	0x010a
        /*0456*/ 	.byte	0x05
	.zero		1


	//   ....[53]....
        /*0458*/ 	.word	0x00002570
        /*045c*/ 	.word	0x000000ff
        /*0460*/ 	.word	0x00000000
        /*0464*/ 	.short	0x010a
        /*0466*/ 	.byte	0x05
	.zero		1


	//   ....[54]....
        /*0468*/ 	.word	0x00002610
        /*046c*/ 	.word	0x00000000
        /*0470*/ 	.word	0x00000000
        /*0474*/ 	.short	0x010a
        /*0476*/ 	.byte	0xff
	.zero		1


	//   ....[55]....
        /*0478*/ 	.word	0x00002730
        /*047c*/ 	.word	0x00000000
        /*0480*/ 	.word	0x00000110
        /*0484*/ 	.short	0x010a
        /*0486*/ 	.byte	0xff
	.zero		1


	//   ....[56]....
        /*0488*/ 	.word	0x000027a0
        /*048c*/ 	.word	0x00000000
        /*0490*/ 	.word	0x00000000
        /*0494*/ 	.short	0x0101
        /*0496*/ 	.byte	0xff
	.zero		1


	//   ....[57]....
        /*0498*/ 	.word	0x000027c0
        /*049c*/ 	.word	0x000000ff
        /*04a0*/ 	.word	0x000000c0
        /*04a4*/ 	.short	0x010a
        /*04a6*/ 	.byte	0x05
	.zero		1


	//   ....[58]....
        /*04a8*/ 	.word	0x000028e0
        /*04ac*/ 	.word	0x00000000
        /*04b0*/ 	.word	0x000000b0
        /*04b4*/ 	.short	0x010a
        /*04b6*/ 	.byte	0xff
	.zero		1


	//   ....[59]....
        /*04b8*/ 	.word	0x000029e0
        /*04bc*/ 	.word	0x00000000
        /*04c0*/ 	.word	0x00000000
        /*04c4*/ 	.short	0x0101
        /*04c6*/ 	.byte	0xff
	.zero		1


	//   ....[60]....
        /*04c8*/ 	.word	0x00002a70
        /*04cc*/ 	.word	0x000000ff
        /*04d0*/ 	.word	0x000000c0
        /*04d4*/ 	.short	0x0106
        /*04d6*/ 	.byte	0x05
	.zero		1


	//   ....[61]....
        /*04d8*/ 	.word	0x00002a90
        /*04dc*/ 	.word	0x000000ff
        /*04e0*/ 	.word	0x000000c0
        /*04e4*/ 	.short	0x010a
        /*04e6*/ 	.byte	0x05
	.zero		1


	//   ....[62]....
        /*04e8*/ 	.word	0x00002b20
        /*04ec*/ 	.word	0x000000ff
        /*04f0*/ 	.word	0x000000c0
        /*04f4*/ 	.short	0x0106
        /*04f6*/ 	.byte	0x04
	.zero		1


	//   ....[63]....
        /*04f8*/ 	.word	0x00002b60
        /*04fc*/ 	.word	0x00000000
        /*0500*/ 	.word	0x000000c0
        /*0504*/ 	.short	0x010a
        /*0506*/ 	.byte	0xff
	.zero		1


	//   ....[64]....
        /*0508*/ 	.word	0x00003060
        /*050c*/ 	.word	0x00000000
        /*0510*/ 	.word	0x000000b0
        /*0514*/ 	.short	0x010a
        /*0516*/ 	.byte	0xff
	.zero		1


	//   ....[65]....
        /*0518*/ 	.word	0x00003170
        /*051c*/ 	.word	0x00000003
        /*0520*/ 	.word	0x00000000
        /*0524*/ 	.short	0x0101
        /*0526*/ 	.byte	0xff
	.zero		1


	//   ....[66]....
        /*0528*/ 	.word	0x00003180
        /*052c*/ 	.word	0x000000ff
        /*0530*/ 	.word	0x00000000
        /*0534*/ 	.short	0x010a
        /*0536*/ 	.byte	0x04
	.zero		1


	//   ....[67]....
        /*0538*/ 	.word	0x000031a0
        /*053c*/ 	.word	0x000000ff
        /*0540*/ 	.word	0x000000f0
        /*0544*/ 	.short	0x010a
        /*0546*/ 	.byte	0x08
	.zero		1


	//   ....[68]....
        /*0548*/ 	.word	0x00003270
        /*054c*/ 	.word	0x000000ff
        /*0550*/ 	.word	0x00000000
        /*0554*/ 	.short	0x010a
        /*0556*/ 	.byte	0x07
	.zero		1


	//   ....[69]....
        /*0558*/ 	.word	0x000033b0
        /*055c*/ 	.word	0x000000ff
        /*0560*/ 	.word	0x00000000
        /*0564*/ 	.short	0x010a
        /*0566*/ 	.byte	0x04
	.zero		1


	//   ....[70]....
        /*0568*/ 	.word	0x000035a0
        /*056c*/ 	.word	0x000000ff
        /*0570*/ 	.word	0x00000000
        /*0574*/ 	.short	0x010a
        /*0576*/ 	.byte	0x05
	.zero		1


	//   ....[71]....
        /*0578*/ 	.word	0x00003630
        /*057c*/ 	.word	0x000000ff
        /*0580*/ 	.word	0x00000000
        /*0584*/ 	.short	0x010a
        /*0586*/ 	.byte	0x05
	.zero		1


	//   ....[72]....
        /*0588*/ 	.word	0x000036c0
        /*058c*/ 	.word	0x000000ff
        /*0590*/ 	.word	0x00000000
        /*0594*/ 	.short	0x010a
        /*0596*/ 	.byte	0x05
	.zero		1


	//   ....[73]....
        /*0598*/ 	.word	0x00003750
        /*059c*/ 	.word	0x000000ff
        /*05a0*/ 	.word	0x00000000
        /*05a4*/ 	.short	0x010a
        /*05a6*/ 	.byte	0x07
	.zero		1


	//   ....[74]....
        /*05a8*/ 	.word	0x00003bd0
        /*05ac*/ 	.word	0x00000000
        /*05b0*/ 	.word	0x000000b0
        /*05b4*/ 	.short	0x010a
        /*05b6*/ 	.byte	0xff
	.zero		1


	//   ....[75]....
        /*05b8*/ 	.word	0x00003c90
        /*05bc*/ 	.word	0x00000000
        /*05c0*/ 	.word	0x00000000
        /*05c4*/ 	.short	0x0101
        /*05c6*/ 	.byte	0xff
	.zero		1


	//   ....[76]....
        /*05c8*/ 	.word	0x00003fb0
        /*05cc*/ 	.word	0x000000ff
        /*05d0*/ 	.word	0x000000a8
        /*05d4*/ 	.short	0x010a
        /*05d6*/ 	.byte	0x07
	.zero		1


	//   ....[77]....
        /*05d8*/ 	.word	0x000041a0
        /*05dc*/ 	.word	0x000000ff
        /*05e0*/ 	.word	0x00000080
        /*05e4*/ 	.short	0x010a
        /*05e6*/ 	.byte	0x07
	.zero		1


	//   ....[78]....
        /*05e8*/ 	.word	0x00004310
        /*05ec*/ 	.word	0x000000ff
        /*05f0*/ 	.word	0x00000060
        /*05f4*/ 	.short	0x010b
        /*05f6*/ 	.byte	0x07
	.zero		1


	//   ....[79]....
        /*05f8*/ 	.word	0x00004320
        /*05fc*/ 	.word	0x000000ff
        /*0600*/ 	.word	0x00000000
        /*0604*/ 	.short	0x0101
        /*0606*/ 	.byte	0x08
	.zero		1


	//   ....[80]....
        /*0608*/ 	.word	0x00004330
        /*060c*/ 	.word	0x000000ff
        /*0610*/ 	.word	0x00000088
        /*0614*/ 	.short	0x010a
        /*0616*/ 	.byte	0x07
	.zero		1


	//   ....[81]....
        /*0618*/ 	.word	0x00004480
        /*061c*/ 	.word	0x000000ff
        /*0620*/ 	.word	0x00000068
        /*0624*/ 	.short	0x010b
        /*0626*/ 	.byte	0x07
	.zero		1


	//   ....[82]....
        /*0628*/ 	.word	0x00004490
        /*062c*/ 	.word	0x000000ff
        /*0630*/ 	.word	0x00000000
        /*0634*/ 	.short	0x0101
        /*0636*/ 	.byte	0x08
	.zero		1


	//   ....[83]....
        /*0638*/ 	.word	0x000044a0
        /*063c*/ 	.word	0x000000ff
        /*0640*/ 	.word	0x00000090
        /*0644*/ 	.short	0x010a
        /*0646*/ 	.byte	0x07
	.zero		1


	//   ....[84]....
        /*0648*/ 	.word	0x00004620
        /*064c*/ 	.word	0x000000ff
        /*0650*/ 	.word	0x00000070
        /*0654*/ 	.short	0x010b
        /*0656*/ 	.byte	0x07
	.zero		1


	//   ....[85]....
        /*0658*/ 	.word	0x00004660
        /*065c*/ 	.word	0x000000ff
        /*0660*/ 	.word	0x00000000
        /*0664*/ 	.short	0x0101
        /*0666*/ 	.byte	0x08
	.zero		1


	//   ....[86]....
        /*0668*/ 	.word	0x000046a0
        /*066c*/ 	.word	0x000000ff
        /*0670*/ 	.word	0x00000098
        /*0674*/ 	.short	0x010a
        /*0676*/ 	.byte	0x07
	.zero		1


	//   ....[87]....
        /*0678*/ 	.word	0x000048e0
        /*067c*/ 	.word	0x000000ff
        /*0680*/ 	.word	0x00000078
        /*0684*/ 	.short	0x010b
        /*0686*/ 	.byte	0x07
	.zero		1


	//   ....[88]....
        /*0688*/ 	.word	0x00004900
        /*068c*/ 	.word	0x000000ff
        /*0690*/ 	.word	0x00000000
        /*0694*/ 	.short	0x0101
        /*0696*/ 	.byte	0x0d
	.zero		1


	//   ....[89]....
        /*0698*/ 	.word	0x00004930
        /*069c*/ 	.word	0x000000ff
        /*06a0*/ 	.word	0x00000080
        /*06a4*/ 	.short	0x010a
        /*06a6*/ 	.byte	0x07
	.zero		1


	//   ....[90]....
        /*06a8*/ 	.word	0x00004950
        /*06ac*/ 	.word	0x000000ff
        /*06b0*/ 	.word	0x00000088
        /*06b4*/ 	.short	0x010a
        /*06b6*/ 	.byte	0x07
	.zero		1


	//   ....[91]....
        /*06b8*/ 	.word	0x00004970
        /*06bc*/ 	.word	0x000000ff
        /*06c0*/ 	.word	0x00000090
        /*06c4*/ 	.short	0x010a
        /*06c6*/ 	.byte	0x07
	.zero		1


	//   ....[92]....
        /*06c8*/ 	.word	0x000049b0
        /*06cc*/ 	.word	0x00000000
        /*06d0*/ 	.word	0x00000098
        /*06d4*/ 	.short	0x010a
        /*06d6*/ 	.byte	0xff
	.zero		1


	//   ....[93]....
        /*06d8*/ 	.word	0x00004ce0
        /*06dc*/ 	.word	0x00000000
        /*06e0*/ 	.word	0x000000b0
        /*06e4*/ 	.short	0x010a
        /*06e6*/ 	.byte	0xff
	.zero		1


	//   ....[94]....
        /*06e8*/ 	.word	0x00004df0
        /*06ec*/ 	.word	0x00000000
        /*06f0*/ 	.word	0x00000000
        /*06f4*/ 	.short	0x0101
        /*06f6*/ 	.byte	0xff
	.zero		1


	//   ....[95]....
        /*06f8*/ 	.word	0x00005840
        /*06fc*/ 	.word	0x000000ff
        /*0700*/ 	.word	0x00000060
        /*0704*/ 	.short	0x010a
        /*0706*/ 	.byte	0x30
	.zero		1


	//   ....[96]....
        /*0708*/ 	.word	0x00005880
        /*070c*/ 	.word	0x00000040
        /*0710*/ 	.word	0x000000d0
        /*0714*/ 	.short	0x010a
        /*0716*/ 	.byte	0xff
	.zero		1


	//   ....[97]....
        /*0718*/ 	.word	0x00005970
        /*071c*/ 	.word	0x000000ff
        /*0720*/ 	.word	0x00000060
        /*0724*/ 	.short	0x010a
        /*0726*/ 	.byte	0x30
	.zero		1


	//   ....[98]....
        /*0728*/ 	.word	0x00005a60
        /*072c*/ 	.word	0x00000040
        /*0730*/ 	.word	0x000000d0
        /*0734*/ 	.short	0x010a
        /*0736*/ 	.byte	0xff
	.zero		1


	//   ....[99]....
        /*0738*/ 	.word	0x00006530
        /*073c*/ 	.word	0x00000000
        /*0740*/ 	.word	0x00000000
        /*0744*/ 	.short	0x0101
        /*0746*/ 	.byte	0xff
	.zero		1


	//   ....[100]....
        /*0748*/ 	.word	0x00006540
        /*074c*/ 	.word	0x00000002
        /*0750*/ 	.word	0x00000060
        /*0754*/ 	.short	0x010a
        /*0756*/ 	.byte	0xff
	.zero		1


	//   ....[101]....
        /*0758*/ 	.word	0x00006620
        /*075c*/ 	.word	0x00000002
        /*0760*/ 	.word	0x00000060
        /*0764*/ 	.short	0x010a
        /*0766*/ 	.byte	0xff
	.zero		1


	//   ....[102]....
        /*0768*/ 	.word	0x00007180
        /*076c*/ 	.word	0x00000048
        /*0770*/ 	.word	0x00000000
        /*0774*/ 	.short	0x0101
        /*0776*/ 	.byte	0xff
	.zero		1


	//   ....[103]....
        /*0778*/ 	.word	0x000071a0
        /*077c*/ 	.word	0x00000000
        /*0780*/ 	.word	0x00000060
        /*0784*/ 	.short	0x010a
        /*0786*/ 	.byte	0xff
	.zero		1


	//   ....[104]....
        /*0788*/ 	.word	0x00007270
        /*078c*/ 	.word	0x00000000
        /*0790*/ 	.word	0x00000060
        /*0794*/ 	.short	0x010a
        /*0796*/ 	.byte	0xff
	.zero		1


	//   ....[105]....
        /*0798*/ 	.word	0x00007dd0
        /*079c*/ 	.word	0x00000048
        /*07a0*/ 	.word	0x00000000
        /*07a4*/ 	.short	0x0101
        /*07a6*/ 	.byte	0xff
	.zero		1


	//   ....[106]....
        /*07a8*/ 	.word	0x00007df0
        /*07ac*/ 	.word	0x00000000
        /*07b0*/ 	.word	0x00000060
        /*07b4*/ 	.short	0x010a
        /*07b6*/ 	.byte	0xff
	.zero		1


	//   ....[107]....
        /*07b8*/ 	.word	0x00007ec0
        /*07bc*/ 	.word	0x00000000
        /*07c0*/ 	.word	0x00000060
        /*07c4*/ 	.short	0x010a
        /*07c6*/ 	.byte	0xff
	.zero		1


	//   ....[108]....
        /*07c8*/ 	.word	0x00008200
        /*07cc*/ 	.word	0x000000ff
        /*07d0*/ 	.word	0x00000000
        /*07d4*/ 	.short	0x0101
        /*07d6*/ 	.byte	0x05
	.zero		1


	//   ....[109]....
        /*07d8*/ 	.word	0x00008a80
        /*07dc*/ 	.word	0x00000000
        /*07e0*/ 	.word	0x00000000
        /*07e4*/ 	.short	0x0101
        /*07e6*/ 	.byte	0xff
	.zero		1


	//   ....[110]....
        /*07e8*/ 	.word	0x00008cf0
        /*07ec*/ 	.word	0x000000ff
        /*07f0*/ 	.word	0x00000000
        /*07f4*/ 	.short	0x0101
        /*07f6*/ 	.byte	0x04
	.zero		1


	//   ....[111]....
        /*07f8*/ 	.word	0x00008d10
        /*07fc*/ 	.word	0x00000002
        /*0800*/ 	.word	0x00000120
        /*0804*/ 	.short	0x010a
        /*0806*/ 	.byte	0xff
	.zero		1


	//   ....[112]....
        /*0808*/ 	.word	0x00008d70
        /*080c*/ 	.word	0x00000002
        /*0810*/ 	.word	0x00000030
        /*0814*/ 	.short	0x010a
        /*0816*/ 	.byte	0xff
	.zero		1


	//   ....[113]....
        /*0818*/ 	.word	0x00008dd0
        /*081c*/ 	.word	0x00000002
        /*0820*/ 	.word	0x00000030
        /*0824*/ 	.short	0x010a
        /*0826*/ 	.byte	0xff
	.zero		1


	//   ....[114]....
        /*0828*/ 	.word	0x00008e20
        /*082c*/ 	.word	0x00000002
        /*0830*/ 	.word	0x000000b0
        /*0834*/ 	.short	0x010a
        /*0836*/ 	.byte	0xff
	.zero		1


	//   ....[115]....
        /*0838*/ 	.word	0x00008e80
        /*083c*/ 	.word	0x00000000
        /*0840*/ 	.word	0x00000000
        /*0844*/ 	.short	0x010a
        /*0846*/ 	.byte	0xff
	.zero		1


	//   ....[116]....
        /*0848*/ 	.word	0x00008ee0
        /*084c*/ 	.word	0x00000000
        /*0850*/ 	.word	0x00000000
        /*0854*/ 	.short	0x010a
        /*0856*/ 	.byte	0xff
	.zero		1


	//   ....[117]....
        /*0858*/ 	.word	0x00008f40
        /*085c*/ 	.word	0x00000000
        /*0860*/ 	.word	0x00000000
        /*0864*/ 	.short	0x010a
        /*0866*/ 	.byte	0xff
	.zero		1


	//   ....[118]....
        /*0868*/ 	.word	0x00008fa0
        /*086c*/ 	.word	0x00000000
        /*0870*/ 	.word	0x00000000
        /*0874*/ 	.short	0x010a
        /*0876*/ 	.byte	0xff
	.zero		1


	//   ....[119]....
        /*0878*/ 	.word	0x00009000
        /*087c*/ 	.word	0x00000000
        /*0880*/ 	.word	0x00000000
        /*0884*/ 	.short	0x010a
        /*0886*/ 	.byte	0xff
	.zero		1


	//   ....[120]....
        /*0888*/ 	.word	0x00009050
        /*088c*/ 	.word	0x00000000
        /*0890*/ 	.word	0x00000110
        /*0894*/ 	.short	0x010a
        /*0896*/ 	.byte	0xff
	.zero		1


	//   ....[121]....
        /*0898*/ 	.word	0x000090b0
        /*089c*/ 	.word	0x00000000
        /*08a0*/ 	.word	0x000000c0
        /*08a4*/ 	.short	0x010a
        /*08a6*/ 	.byte	0xff
	.zero		1


	//   ....[122]....
        /*08a8*/ 	.word	0x00009100
        /*08ac*/ 	.word	0x00000000
        /*08b0*/ 	.word	0x000000b0
        /*08b4*/ 	.short	0x010a
        /*08b6*/ 	.byte	0xff
	.zero		1


	//   ....[123]....
        /*08b8*/ 	.word	0x00009160
        /*08bc*/ 	.word	0x00000000
        /*08c0*/ 	.word	0x000000c0
        /*08c4*/ 	.short	0x010a
        /*08c6*/ 	.byte	0xff
	.zero		1


	//   ....[124]....
        /*08c8*/ 	.word	0x000091b0
        /*08cc*/ 	.word	0x00000000
        /*08d0*/ 	.word	0x000000b0
        /*08d4*/ 	.short	0x010a
        /*08d6*/ 	.byte	0xff
	.zero		1


	//   ....[125]....
        /*08d8*/ 	.word	0x00009210
        /*08dc*/ 	.word	0x00000002
        /*08e0*/ 	.word	0x000000f0
        /*08e4*/ 	.short	0x010a
        /*08e6*/ 	.byte	0xff
	.zero		1


	//   ....[126]....
        /*08e8*/ 	.word	0x00009270
        /*08ec*/ 	.word	0x00000000
        /*08f0*/ 	.word	0x00000000
        /*08f4*/ 	.short	0x010a
        /*08f6*/ 	.byte	0xff
	.zero		1


	//   ....[127]....
        /*08f8*/ 	.word	0x000092d0
        /*08fc*/ 	.word	0x00000000
        /*0900*/ 	.word	0x00000000
        /*0904*/ 	.short	0x010a
        /*0906*/ 	.byte	0xff
	.zero		1


	//   ....[128]....
        /*0908*/ 	.word	0x00009330
        /*090c*/ 	.word	0x00000000
        /*0910*/ 	.word	0x00000000
        /*0914*/ 	.short	0x010a
        /*0916*/ 	.byte	0xff
	.zero		1


	//   ....[129]....
        /*0918*/ 	.word	0x00009390
        /*091c*/ 	.word	0x00000000
        /*0920*/ 	.word	0x00000000
        /*0924*/ 	.short	0x010a
        /*0926*/ 	.byte	0xff
	.zero		1


	//   ....[130]....
        /*0928*/ 	.word	0x000093f0
        /*092c*/ 	.word	0x00000000
        /*0930*/ 	.word	0x00000000
        /*0934*/ 	.short	0x010a
        /*0936*/ 	.byte	0xff
	.zero		1


	//   ....[131]....
        /*0938*/ 	.word	0x00009440
        /*093c*/ 	.word	0x00000000
        /*0940*/ 	.word	0x000000b0
        /*0944*/ 	.short	0x010a
        /*0946*/ 	.byte	0xff
	.zero		1


	//   ....[132]....
        /*0948*/ 	.word	0x000094a0
        /*094c*/ 	.word	0x00000000
        /*0950*/ 	.word	0x000000a8
        /*0954*/ 	.short	0x010a
        /*0956*/ 	.byte	0xff
	.zero		1


	//   ....[133]....
        /*0958*/ 	.word	0x00009500
        /*095c*/ 	.word	0x00000000
        /*0960*/ 	.word	0x00000080
        /*0964*/ 	.short	0x010a
        /*0966*/ 	.byte	0xff
	.zero		1


	//   ....[134]....
        /*0968*/ 	.word	0x00009560
        /*096c*/ 	.word	0x00000000
        /*0970*/ 	.word	0x00000088
        /*0974*/ 	.short	0x010a
        /*0976*/ 	.byte	0xff
	.zero		1


	//   ....[135]....
        /*0978*/ 	.word	0x000095c0
        /*097c*/ 	.word	0x00000000
        /*0980*/ 	.word	0x00000090
        /*0984*/ 	.short	0x010a
        /*0986*/ 	.byte	0xff
	.zero		1


	//   ....[136]....
        /*0988*/ 	.word	0x00009620
        /*098c*/ 	.word	0x00000000
        /*0990*/ 	.word	0x00000098
        /*0994*/ 	.short	0x010a
        /*0996*/ 	.byte	0xff
	.zero		1


	//   ....[137]....
        /*0998*/ 	.word	0x00009680
        /*099c*/ 	.word	0x00000000
        /*09a0*/ 	.word	0x00000080
        /*09a4*/ 	.short	0x010a
        /*09a6*/ 	.byte	0xff
	.zero		1


	//   ....[138]....
        /*09a8*/ 	.word	0x000096e0
        /*09ac*/ 	.word	0x00000000
        /*09b0*/ 	.word	0x00000088
        /*09b4*/ 	.short	0x010a
        /*09b6*/ 	.byte	0xff
	.zero		1


	//   ....[139]....
        /*09b8*/ 	.word	0x00009740
        /*09bc*/ 	.word	0x00000000
        /*09c0*/ 	.word	0x00000090
        /*09c4*/ 	.short	0x010a
        /*09c6*/ 	.byte	0xff
	.zero		1


	//   ....[140]....
        /*09c8*/ 	.word	0x00009790
        /*09cc*/ 	.word	0x00000000
        /*09d0*/ 	.word	0x000000b0
        /*09d4*/ 	.short	0x010a
        /*09d6*/ 	.byte	0xff
	.zero		1


	//   ....[141]....
        /*09d8*/ 	.word	0x000097f0
        /*09dc*/ 	.word	0x00000002
        /*09e0*/ 	.word	0x00000060
        /*09e4*/ 	.short	0x010a
        /*09e6*/ 	.byte	0xff
	.zero		1


	//   ....[142]....
        /*09e8*/ 	.word	0x00009840
        /*09ec*/ 	.word	0x00000040
        /*09f0*/ 	.word	0x000000d0
        /*09f4*/ 	.short	0x010a
        /*09f6*/ 	.byte	0xff
	.zero		1


	//   ....[143]....
        /*09f8*/ 	.word	0x00009890
        /*09fc*/ 	.word	0x00000002
        /*0a00*/ 	.word	0x00000060
        /*0a04*/ 	.short	0x010a
        /*0a06*/ 	.byte	0xff
	.zero		1


	//   ....[144]....
        /*0a08*/ 	.word	0x000098e0
        /*0a0c*/ 	.word	0x00000000
        /*0a10*/ 	.word	0x00000060
        /*0a14*/ 	.short	0x010a
        /*0a16*/ 	.byte	0xff
	.zero		1


	//   ....[145]....
        /*0a18*/ 	.word	0x00009930
        /*0a1c*/ 	.word	0x00000000
        /*0a20*/ 	.word	0x00000060
        /*0a24*/ 	.short	0x010a
        /*0a26*/ 	.byte	0xff
	.zero		1


	//----- nvinfo : EIATTR_NUM_MBARRIERS
	.align		4
.L_47:
        /*0a28*/ 	.byte	0x03, 0x38
        /*0a2a*/ 	.short	0x0026


	//----- nvinfo : EIATTR_EXIT_INSTR_OFFSETS
	.align		4
        /*0a2c*/ 	.byte	0x04, 0x1c
        /*0a2e*/ 	.short	(.L_49 - .L_48)


	//   ....[0]....
.L_48:
        /*0a30*/ 	.word	0x00002640


	//   ....[1]....
        /*0a34*/ 	.word	0x00002b30


	//   ....[2]....
        /*0a38*/ 	.word	0x00002b90


	//   ....[3]....
        /*0a3c*/ 	.word	0x000039b0


	//   ....[4]....
        /*0a40*/ 	.word	0x000049e0


	//   ....[5]....
        /*0a44*/ 	.word	0x00004a20


	//   ....[6]....
        /*0a48*/ 	.word	0x00008be0


	//   ....[7]....
        /*0a4c*/ 	.word	0x00008c60


	//   ....[8]....
        /*0a50*/ 	.word	0x00008c90


	//   ....[9]....
        /*0a54*/ 	.word	0x00008d00


	//----- nvinfo : EIATTR_MAX_THREADS
	.align		4
.L_49:
        /*0a58*/ 	.byte	0x04, 0x05
        /*0a5a*/ 	.short	(.L_51 - .L_50)
.L_50:
        /*0a5c*/ 	.word	0x00000100
        /*0a60*/ 	.word	0x00000001
        /*0a64*/ 	.word	0x00000001


	//----- nvinfo : EIATTR_CRS_STACK_SIZE
	.align		4
.L_51:
        /*0a68*/ 	.byte	0x04, 0x1e
        /*0a6a*/ 	.short	(.L_53 - .L_52)
.L_52:
        /*0a6c*/ 	.word	0x00000000


	//----- nvinfo : EIATTR_CBANK_PARAM_SIZE
	.align		4
.L_53:
        /*0a70*/ 	.byte	0x03, 0x19
        /*0a72*/ 	.short	0x0800


	//----- nvinfo : EIATTR_PARAM_CBANK
	.align		4
        /*0a74*/ 	.byte	0x04, 0x0a
        /*0a76*/ 	.short	(.L_55 - .L_54)
	.align		4
.L_54:
        /*0a78*/ 	.word	index@(.nv.constant0._ZN7cutlass13device_kernelINS_4gemm6kernel13GemmUniversalIN4cute5tupleIJiiiiEEENS1_10collective13CollectiveMmaINS1_35MainloopSm100TmaUmmaWarpSpecializedILi6ELi2ELi4ENS5_IJNS4_1CILi1EEESB_SB_EEEEENS5_IJNSA_ILi128EEESE_NSA_ILi32EEEEEENS_6half_tENS5_IJlSB_lEEESH_SI_NS4_8TiledMMAINS4_8MMA_AtomIJNS4_20SM100_MMA_F16BF16_SSISH_SH_fLi128ELi128ELNS4_4UMMA5MajorE0ELSN_0ELNSM_7ScaleInE0ELSO_0EEEEEENS4_6LayoutISC_NS5_IJNSA_ILi0EEESS_SS_EEEEENS5_IJNS4_10UnderscoreESV_SV_EEEEENS4_13SM90_TMA_LOADENS4_14ComposedLayoutINS4_7SwizzleILi2ELi4ELi3EEENS4_18smem_ptr_flag_bitsILi16EEENSR_INS5_IJNSA_ILi8EEESF_EEENS5_IJSF_SB_EEEEEEEvNS4_8identityESY_S18_vS19_EENS_8epilogue10collective18CollectiveEpilogueINS1B_23Sm100TmaWarpSpecializedILi4ELi2ELi32ELb1ELb0EEEJSG_NS5_IJNSR_ISE_SB_EENSR_ISF_SB_EEEEESH_SI_SH_SI_NS1B_6fusion15FusionCallbacksIS1F_NS1J_17LinearCombinationISH_fSH_fLNS_15FloatRoundStyleE2EEESG_S1I_JEEENS4_5SM1004TMEM4LOAD26SM100_TMEM_LOAD_32dp32b32xESY_S18_NS4_39AutoVectorizingCopyWithAssumedAlignmentILi128EEENS4_14SM90_TMA_STOREES18_S1U_S1U_EEEvvEEEEvNT_6ParamsE)
        /*0a7c*/ 	.short	0x0380
        /*0a7e*/ 	.short	0x0800


	//----- nvinfo : EIATTR_SW_WAR
	.align		4
.L_55:
        /*0a80*/ 	.byte	0x04, 0x36
        /*0a82*/ 	.short	(.L_57 - .L_56)
.L_56:
        /*0a84*/ 	.word	0x00000008
.L_57:


//--------------------- .nv.callgraph             --------------------------
	.section	.nv.callgraph,"",@"SHT_CUDA_CALLGRAPH"
	.align	4
	.sectionentsize	8
	.align		4
        /*0000*/ 	.word	0x00000000
	.align		4
        /*0004*/ 	.word	0xffffffff
	.align		4
        /*0008*/ 	.word	index@(_ZN7cutlass13device_kernelINS_4gemm6kernel13GemmUniversalIN4cute5tupleIJiiiiEEENS1_10collective13CollectiveMmaINS1_35MainloopSm100TmaUmmaWarpSpecializedILi6ELi2ELi4ENS5_IJNS4_1CILi1EEESB_SB_EEEEENS5_IJNSA_ILi128EEESE_NSA_ILi32EEEEEENS_6half_tENS5_IJlSB_lEEESH_SI_NS4_8TiledMMAINS4_8MMA_AtomIJNS4_20SM100_MMA_F16BF16_SSISH_SH_fLi128ELi128ELNS4_4UMMA5MajorE0ELSN_0ELNSM_7ScaleInE0ELSO_0EEEEEENS4_6LayoutISC_NS5_IJNSA_ILi0EEESS_SS_EEEEENS5_IJNS4_10UnderscoreESV_SV_EEEEENS4_13SM90_TMA_LOADENS4_14ComposedLayoutINS4_7SwizzleILi2ELi4ELi3EEENS4_18smem_ptr_flag_bitsILi16EEENSR_INS5_IJNSA_ILi8EEESF_EEENS5_IJSF_SB_EEEEEEEvNS4_8identityESY_S18_vS19_EENS_8epilogue10collective18CollectiveEpilogueINS1B_23Sm100TmaWarpSpecializedILi4ELi2ELi32ELb1ELb0EEEJSG_NS5_IJNSR_ISE_SB_EENSR_ISF_SB_EEEEESH_SI_SH_SI_NS1B_6fusion15FusionCallbacksIS1F_NS1J_17LinearCombinationISH_fSH_fLNS_15FloatRoundStyleE2EEESG_S1I_JEEENS4_5SM1004TMEM4LOAD26SM100_TMEM_LOAD_32dp32b32xESY_S18_NS4_39AutoVectorizingCopyWithAssumedAlignmentILi128EEENS4_14SM90_TMA_STOREES18_S1U_S1U_EEEvvEEEEvNT_6ParamsE)
	.align		4
        /*000c*/ 	.word	index@(__assertfail)
	.align		4
        /*0010*/ 	.word	0x00000000
	.align		4
        /*0014*/ 	.word	0xfffffffe
	.align		4
        /*0018*/ 	.word	0x00000000
	.align		4
        /*001c*/ 	.word	0xfffffffd
	.align		4
        /*0020*/ 	.word	0x00000000
	.align		4
        /*0024*/ 	.word	0xfffffffc


//--------------------- .nv.constant4             --------------------------
	.section	.nv.constant4,"a",@progbits
	.align	8
	.align		8
.nv.constant4:
        /*0000*/ 	.dword	__assertfail
	.align		8
        /*0008*/ 	.dword	__unnamed_1
	.align		8
        /*0010*/ 	.dword	__unnamed_2
	.align		8
        /*0018*/ 	.dword	_ZN40_INTERNAL_219ea5de_4_k_cu_b59b2a4c_280454cuda3std3__45__cpo5beginE
	.align		8
        /*0020*/ 	.dword	_ZN40_INTERNAL_219ea5de_4_k_cu_b59b2a4c_280454cuda3std3__45__cpo3endE
	.align		8
        /*0028*/ 	.dword	_ZN40_INTERNAL_219ea5de_4_k_cu_b59b2a4c_280454cuda3std3__45__cpo6cbeginE
	.align		8
        /*0030*/ 	.dword	_ZN40_INTERNAL_219ea5de_4_k_cu_b59b2a4c_280454cuda3std3__45__cpo4cendE
	.align		8
        /*0038*/ 	.dword	_ZN40_INTERNAL_219ea5de_4_k_cu_b59b2a4c_280454cuda3std3__442_GLOBAL__N__219ea5de_4_k_cu_b59b2a4c_280456ignoreE
	.align		8
        /*0040*/ 	.dword	_ZN40_INTERNAL_219ea5de_4_k_cu_b59b2a4c_280454cuda3std3__419piecewise_constructE
	.align		8
        /*0048*/ 	.dword	_ZN40_INTERNAL_219ea5de_4_k_cu_b59b2a4c_280454cuda3std3__48in_placeE
	.align		8
        /*0050*/ 	.dword	_ZN40_INTERNAL_219ea5de_4_k_cu_b59b2a4c_280454cuda3std6ranges3__45__cpo4swapE
	.align		8
        /*0058*/ 	.dword	_ZN40_INTERNAL_219ea5de_4_k_cu_b59b2a4c_280454cuda3std6ranges3__45__cpo9iter_moveE
	.align		8
        /*0060*/ 	.dword	_ZN40_INTERNAL_219ea5de_4_k_cu_b59b2a4c_280454cute7productE
	.align		8
        /*0068*/ 	.dword	_ZN40_INTERNAL_219ea5de_4_k_cu_b59b2a4c_280454cute1_E
	.align		8
        /*0070*/ 	.dword	$str$25
	.align		8
        /*0078*/ 	.dword	$str$26
	.align		8
        /*0080*/ 	.dword	$str$27
	.align		8
        /*0088*/ 	.dword	$str$28


//--------------------- .text._ZN7cutlass13device_kernelINS_4gemm6kernel13GemmUniversalIN4cute5tupleIJiiiiEEENS1_10collective13CollectiveMmaINS1_35MainloopSm100TmaUmmaWarpSpecializedILi6ELi2ELi4ENS5_IJNS4_1CILi1EEESB_SB_EEEEENS5_IJNSA_ILi128EEESE_NSA_ILi32EEEEEENS_6half_tENS5_IJlSB_lEEESH_SI_NS4_8TiledMMAINS4_8MMA_AtomIJNS4_20SM100_MMA_F16BF16_SSISH_SH_fLi128ELi128ELNS4_4UMMA5MajorE0ELSN_0ELNSM_7ScaleInE0ELSO_0EEEEEENS4_6LayoutISC_NS5_IJNSA_ILi0EEESS_SS_EEEEENS5_IJNS4_10UnderscoreESV_SV_EEEEENS4_13SM90_TMA_LOADENS4_14ComposedLayoutINS4_7SwizzleILi2ELi4ELi3EEENS4_18smem_ptr_flag_bitsILi16EEENSR_INS5_IJNSA_ILi8EEESF_EEENS5_IJSF_SB_EEEEEEEvNS4_8identityESY_S18_vS19_EENS_8epilogue10collective18CollectiveEpilogueINS1B_23Sm100TmaWarpSpecializedILi4ELi2ELi32ELb1ELb0EEEJSG_NS5_IJNSR_ISE_SB_EENSR_ISF_SB_EEEEESH_SI_SH_SI_NS1B_6fusion15FusionCallbacksIS1F_NS1J_17LinearCombinationISH_fSH_fLNS_15FloatRoundStyleE2EEESG_S1I_JEEENS4_5SM1004TMEM4LOAD26SM100_TMEM_LOAD_32dp32b32xESY_S18_NS4_39AutoVectorizingCopyWithAssumedAlignmentILi128EEENS4_14SM90_TMA_STOREES18_S1U_S1U_EEEvvEEEEvNT_6ParamsE --------------------------
	.section	.text._ZN7cutlass13device_kernelINS_4gemm6kernel13GemmUniversalIN4cute5tupleIJiiiiEEENS1_10collective13CollectiveMmaINS1_35MainloopSm100TmaUmmaWarpSpecializedILi6ELi2ELi4ENS5_IJNS4_1CILi1EEESB_SB_EEEEENS5_IJNSA_ILi128EEESE_NSA_ILi32EEEEEENS_6half_tENS5_IJlSB_lEEESH_SI_NS4_8TiledMMAINS4_8MMA_AtomIJNS4_20SM100_MMA_F16BF16_SSISH_SH_fLi128ELi128ELNS4_4UMMA5MajorE0ELSN_0ELNSM_7ScaleInE0ELSO_0EEEEEENS4_6LayoutISC_NS5_IJNSA_ILi0EEESS_SS_EEEEENS5_IJNS4_10UnderscoreESV_SV_EEEEENS4_13SM90_TMA_LOADENS4_14ComposedLayoutINS4_7SwizzleILi2ELi4ELi3EEENS4_18smem_ptr_flag_bitsILi16EEENSR_INS5_IJNSA_ILi8EEESF_EEENS5_IJSF_SB_EEEEEEEvNS4_8identityESY_S18_vS19_EENS_8epilogue10collective18CollectiveEpilogueINS1B_23Sm100TmaWarpSpecializedILi4ELi2ELi32ELb1ELb0EEEJSG_NS5_IJNSR_ISE_SB_EENSR_ISF_SB_EEEEESH_SI_SH_SI_NS1B_6fusion15FusionCallbacksIS1F_NS1J_17LinearCombinationISH_fSH_fLNS_15FloatRoundStyleE2EEESG_S1I_JEEENS4_5SM1004TMEM4LOAD26SM100_TMEM_LOAD_32dp32b32xESY_S18_NS4_39AutoVectorizingCopyWithAssumedAlignmentILi128EEENS4_14SM90_TMA_STOREES18_S1U_S1U_EEEvvEEEEvNT_6ParamsE,"ax",@progbits
	.align	128
.text._ZN7cutlass13device_kernelINS_4gemm6kernel13GemmUniversalIN4cute5tupleIJiiiiEEENS1_10collective13CollectiveMmaINS1_35MainloopSm100TmaUmmaWarpSpecializedILi6ELi2ELi4ENS5_IJNS4_1CILi1EEESB_SB_EEEEENS5_IJNSA_ILi128EEESE_NSA_ILi32EEEEEENS_6half_tENS5_IJlSB_lEEESH_SI_NS4_8TiledMMAINS4_8MMA_AtomIJNS4_20SM100_MMA_F16BF16_SSISH_SH_fLi128ELi128ELNS4_4UMMA5MajorE0ELSN_0ELNSM_7ScaleInE0ELSO_0EEEEEENS4_6LayoutISC_NS5_IJNSA_ILi0EEESS_SS_EEEEENS5_IJNS4_10UnderscoreESV_SV_EEEEENS4_13SM90_TMA_LOADENS4_14ComposedLayoutINS4_7SwizzleILi2ELi4ELi3EEENS4_18smem_ptr_flag_bitsILi16EEENSR_INS5_IJNSA_ILi8EEESF_EEENS5_IJSF_SB_EEEEEEEvNS4_8identityESY_S18_vS19_EENS_8epilogue10collective18CollectiveEpilogueINS1B_23Sm100TmaWarpSpecializedILi4ELi2ELi32ELb1ELb0EEEJSG_NS5_IJNSR_ISE_SB_EENSR_ISF_SB_EEEEESH_SI_SH_SI_NS1B_6fusion15FusionCallbacksIS1F_NS1J_17LinearCombinationISH_fSH_fLNS_15FloatRoundStyleE2EEESG_S1I_JEEENS4_5SM1004TMEM4LOAD26SM100_TMEM_LOAD_32dp32b32xESY_S18_NS4_39AutoVectorizingCopyWithAssumedAlignmentILi128EEENS4_14SM90_TMA_STOREES18_S1U_S1U_EEEvvEEEEvNT_6ParamsE:
        .type           _ZN7cutlass13device_kernelINS_4gemm6kernel13GemmUniversalIN4cute5tupleIJiiiiEEENS1_10collective13CollectiveMmaINS1_35MainloopSm100TmaUmmaWarpSpecializedILi6ELi2ELi4ENS5_IJNS4_1CILi1EEESB_SB_EEEEENS5_IJNSA_ILi128EEESE_NSA_ILi32EEEEEENS_6half_tENS5_IJlSB_lEEESH_SI_NS4_8TiledMMAINS4_8MMA_AtomIJNS4_20SM100_MMA_F16BF16_SSISH_SH_fLi128ELi128ELNS4_4UMMA5MajorE0ELSN_0ELNSM_7ScaleInE0ELSO_0EEEEEENS4_6LayoutISC_NS5_IJNSA_ILi0EEESS_SS_EEEEENS5_IJNS4_10UnderscoreESV_SV_EEEEENS4_13SM90_TMA_LOADENS4_14ComposedLayoutINS4_7SwizzleILi2ELi4ELi3EEENS4_18smem_ptr_flag_bitsILi16EEENSR_INS5_IJNSA_ILi8EEESF_EEENS5_IJSF_SB_EEEEEEEvNS4_8identityESY_S18_vS19_EENS_8epilogue10collective18CollectiveEpilogueINS1B_23Sm100TmaWarpSpecializedILi4ELi2ELi32ELb1ELb0EEEJSG_NS5_IJNSR_ISE_SB_EENSR_ISF_SB_EEEEESH_SI_SH_SI_NS1B_6fusion15FusionCallbacksIS1F_NS1J_17LinearCombinationISH_fSH_fLNS_15FloatRoundStyleE2EEESG_S1I_JEEENS4_5SM1004TMEM4LOAD26SM100_TMEM_LOAD_32dp32b32xESY_S18_NS4_39AutoVectorizingCopyWithAssumedAlignmentILi128EEENS4_14SM90_TMA_STOREES18_S1U_S1U_EEEvvEEEEvNT_6ParamsE,@function
        .size           _ZN7cutlass13device_kernelINS_4gemm6kernel13GemmUniversalIN4cute5tupleIJiiiiEEENS1_10collective13CollectiveMmaINS1_35MainloopSm100TmaUmmaWarpSpecializedILi6ELi2ELi4ENS5_IJNS4_1CILi1EEESB_SB_EEEEENS5_IJNSA_ILi128EEESE_NSA_ILi32EEEEEENS_6half_tENS5_IJlSB_lEEESH_SI_NS4_8TiledMMAINS4_8MMA_AtomIJNS4_20SM100_MMA_F16BF16_SSISH_SH_fLi128ELi128ELNS4_4UMMA5MajorE0ELSN_0ELNSM_7ScaleInE0ELSO_0EEEEEENS4_6LayoutISC_NS5_IJNSA_ILi0EEESS_SS_EEEEENS5_IJNS4_10UnderscoreESV_SV_EEEEENS4_13SM90_TMA_LOADENS4_14ComposedLayoutINS4_7SwizzleILi2ELi4ELi3EEENS4_18smem_ptr_flag_bitsILi16EEENSR_INS5_IJNSA_ILi8EEESF_EEENS5_IJSF_SB_EEEEEEEvNS4_8identityESY_S18_vS19_EENS_8epilogue10collective18CollectiveEpilogueINS1B_23Sm100TmaWarpSpecializedILi4ELi2ELi32ELb1ELb0EEEJSG_NS5_IJNSR_ISE_SB_EENSR_ISF_SB_EEEEESH_SI_SH_SI_NS1B_6fusion15FusionCallbacksIS1F_NS1J_17LinearCombinationISH_fSH_fLNS_15FloatRoundStyleE2EEESG_S1I_JEEENS4_5SM1004TMEM4LOAD26SM100_TMEM_LOAD_32dp32b32xESY_S18_NS4_39AutoVectorizingCopyWithAssumedAlignmentILi128EEENS4_14SM90_TMA_STOREES18_S1U_S1U_EEEvvEEEEvNT_6ParamsE,(.L_x_182 - _ZN7cutlass13device_kernelINS_4gemm6kernel13GemmUniversalIN4cute5tupleIJiiiiEEENS1_10collective13CollectiveMmaINS1_35MainloopSm100TmaUmmaWarpSpecializedILi6ELi2ELi4ENS5_IJNS4_1CILi1EEESB_SB_EEEEENS5_IJNSA_ILi128EEESE_NSA_ILi32EEEEEENS_6half_tENS5_IJlSB_lEEESH_SI_NS4_8TiledMMAINS4_8MMA_AtomIJNS4_20SM100_MMA_F16BF16_SSISH_SH_fLi128ELi128ELNS4_4UMMA5MajorE0ELSN_0ELNSM_7ScaleInE0ELSO_0EEEEEENS4_6LayoutISC_NS5_IJNSA_ILi0EEESS_SS_EEEEENS5_IJNS4_10UnderscoreESV_SV_EEEEENS4_13SM90_TMA_LOADENS4_14ComposedLayoutINS4_7SwizzleILi2ELi4ELi3EEENS4_18smem_ptr_flag_bitsILi16EEENSR_INS5_IJNSA_ILi8EEESF_EEENS5_IJSF_SB_EEEEEEEvNS4_8identityESY_S18_vS19_EENS_8epilogue10collective18CollectiveEpilogueINS1B_23Sm100TmaWarpSpecializedILi4ELi2ELi32ELb1ELb0EEEJSG_NS5_IJNSR_ISE_SB_EENSR_ISF_SB_EEEEESH_SI_SH_SI_NS1B_6fusion15FusionCallbacksIS1F_NS1J_17LinearCombinationISH_fSH_fLNS_15FloatRoundStyleE2EEESG_S1I_JEEENS4_5SM1004TMEM4LOAD26SM100_TMEM_LOAD_32dp32b32xESY_S18_NS4_39AutoVectorizingCopyWithAssumedAlignmentILi128EEENS4_14SM90_TMA_STOREES18_S1U_S1U_EEEvvEEEEvNT_6ParamsE)
        .other          _ZN7cutlass13device_kernelINS_4gemm6kernel13GemmUniversalIN4cute5tupleIJiiiiEEENS1_10collective13CollectiveMmaINS1_35MainloopSm100TmaUmmaWarpSpecializedILi6ELi2ELi4ENS5_IJNS4_1CILi1EEESB_SB_EEEEENS5_IJNSA_ILi128EEESE_NSA_ILi32EEEEEENS_6half_tENS5_IJlSB_lEEESH_SI_NS4_8TiledMMAINS4_8MMA_AtomIJNS4_20SM100_MMA_F16BF16_SSISH_SH_fLi128ELi128ELNS4_4UMMA5MajorE0ELSN_0ELNSM_7ScaleInE0ELSO_0EEEEEENS4_6LayoutISC_NS5_IJNSA_ILi0EEESS_SS_EEEEENS5_IJNS4_10UnderscoreESV_SV_EEEEENS4_13SM90_TMA_LOADENS4_14ComposedLayoutINS4_7SwizzleILi2ELi4ELi3EEENS4_18smem_ptr_flag_bitsILi16EEENSR_INS5_IJNSA_ILi8EEESF_EEENS5_IJSF_SB_EEEEEEEvNS4_8identityESY_S18_vS19_EENS_8epilogue10collective18CollectiveEpilogueINS1B_23Sm100TmaWarpSpecializedILi4ELi2ELi32ELb1ELb0EEEJSG_NS5_IJNSR_ISE_SB_EENSR_ISF_SB_EEEEESH_SI_SH_SI_NS1B_6fusion15FusionCallbacksIS1F_NS1J_17LinearCombinationISH_fSH_fLNS_15FloatRoundStyleE2EEESG_S1I_JEEENS4_5SM1004TMEM4LOAD26SM100_TMEM_LOAD_32dp32b32xESY_S18_NS4_39AutoVectorizingCopyWithAssumedAlignmentILi128EEENS4_14SM90_TMA_STOREES18_S1U_S1U_EEEvvEEEEvNT_6ParamsE,@"STO_CUDA_ENTRY STV_DEFAULT"
_ZN7cutlass13device_kernelINS_4gemm6kernel13GemmUniversalIN4cute5tupleIJiiiiEEENS1_10collective13CollectiveMmaINS1_35MainloopSm100TmaUmmaWarpSpecializedILi6ELi2ELi4ENS5_IJNS4_1CILi1EEESB_SB_EEEEENS5_IJNSA_ILi128EEESE_NSA_ILi32EEEEEENS_6half_tENS5_IJlSB_lEEESH_SI_NS4_8TiledMMAINS4_8MMA_AtomIJNS4_20SM100_MMA_F16BF16_SSISH_SH_fLi128ELi128ELNS4_4UMMA5MajorE0ELSN_0ELNSM_7ScaleInE0ELSO_0EEEEEENS4_6LayoutISC_NS5_IJNSA_ILi0EEESS_SS_EEEEENS5_IJNS4_10UnderscoreESV_SV_EEEEENS4_13SM90_TMA_LOADENS4_14ComposedLayoutINS4_7SwizzleILi2ELi4ELi3EEENS4_18smem_ptr_flag_bitsILi16EEENSR_INS5_IJNSA_ILi8EEESF_EEENS5_IJSF_SB_EEEEEEEvNS4_8identityESY_S18_vS19_EENS_8epilogue10collective18CollectiveEpilogueINS1B_23Sm100TmaWarpSpecializedILi4ELi2ELi32ELb1ELb0EEEJSG_NS5_IJNSR_ISE_SB_EENSR_ISF_SB_EEEEESH_SI_SH_SI_NS1B_6fusion15FusionCallbacksIS1F_NS1J_17LinearCombinationISH_fSH_fLNS_15FloatRoundStyleE2EEESG_S1I_JEEENS4_5SM1004TMEM4LOAD26SM100_TMEM_LOAD_32dp32b32xESY_S18_NS4_39AutoVectorizingCopyWithAssumedAlignmentILi128EEENS4_14SM90_TMA_STOREES18_S1U_S1U_EEEvvEEEEvNT_6ParamsE:
[----:B------:R-:W1:Y:S01]  /*0000*/  LDC R1, c[0x0][0x37c] ;  /* 0x0000df00ff017b82 */ /* 0x000e620000000800 */
[----:B------:R-:W2:Y:S01]  /*0010*/  S2R R101, SR_TID.X ;  /* 0x0000000000657919 */ /* 0x000ea20000002100 */
[----:B------:R-:W3:Y:S01]  /*0020*/  LDCU.64 UR4, c[0x0][0x890] ;  /* 0x00011200ff0477ac */ /* 0x000ee20008000a00 */
[----:B------:R-:W-:Y:S02]  /*0030*/  PRMT R88, RZ, 0x7610, R88 ;  /* 0x00007610ff587816 */ /* 0x000fe40000000058 */
[----:B------:R-:W-:Y:S01]  /*0040*/  ELECT P5, URZ, PT ;  /* 0x0000000000ff782f */ /* 0x000fe200038a0000 */
[----:B------:R-:W4:Y:S01]  /*0050*/  LDCU.64 UR46, c[0x0][0x358] ;  /* 0x00006b00ff2e77ac */ /* 0x000f220008000a00 */
[----:B---3--:R-:W-:-:S04]  /*0060*/  UISETP.NE.U32.AND UP0, UPT, UR4, URZ, UPT ;  /* 0x000000ff0400728c */ /* 0x008fc8000bf05070 */
[----:B------:R-:W-:Y:S01]  /*0070*/  UISETP.NE.AND.EX UP0, UPT, UR5, URZ, UPT, UP0 ;  /* 0x000000ff0500728c */ /* 0x000fe2000bf05300 */
[----:B--2---:R-:W-:-:S05]  /*0080*/  SHF.R.U32.HI R92, RZ, 0x5, R101 ;  /* 0x00000005ff5c7819 */ /* 0x004fca0000011665 */
[----:B------:R-:W2:Y:S02]  /*0090*/  SHFL.IDX PT, R0, R92, RZ, 0x1f ;  /* 0x00001fff5c007589 */ /* 0x000ea400000e0000 */
[----:B--2---:R-:W-:Y:S01]  /*00a0*/  R2UR UR8, R0 ;  /* 0x00000000000872ca */ /* 0x004fe200000e0000 */
[----:B-1--4-:R-:W-:-:S14]  /*00b0*/  BRA.U UP0, `(.L_x_0) ;  /* 0x00000001002c7547 */ /* 0x012fdc000b800000 */
[----:B------:R-:W1:Y:S02]  /*00c0*/  LDCU.64 UR6, c[0x0][0x888] ;  /* 0x00011100ff0677ac */ /* 0x000e640008000a00 */
[----:B-1----:R-:W-:-:S04]  /*00d0*/  UISETP.NE.U32.AND UP0, UPT, UR6, URZ, UPT ;  /* 0x000000ff0600728c */ /* 0x002fc8000bf05070 */
[----:B------:R-:W-:-:S09]  /*00e0*/  UISETP.NE.AND.EX UP0, UPT, UR7, URZ, UPT, UP0 ;  /* 0x000000ff0700728c */ /* 0x000fd2000bf05300 */
[----:B------:R-:W-:Y:S05]  /*00f0*/  BRA.U !UP0, `(.L_x_1) ;  /* 0x0000000108107547 */ /* 0x000fea000b800000 */
[----:B------:R-:W1:Y:S02]  /*0100*/  LDC.64 R2, c[0x0][0x888] ;  /* 0x00022200ff027b82 */ /* 0x000e640000000a00 */
[----:B-1----:R1:W5:Y:S01]  /*0110*/  LDG.E R49, desc[UR46][R2.64] ;  /* 0x0000002e02317981 */ /* 0x002362000c1e1900 */
[----:B------:R-:W-:Y:S01]  /*0120*/  HFMA2 R88, -RZ, RZ, 0, 5.9604644775390625e-08 ;  /* 0x00000001ff587431 */ /* 0x000fe200000001ff */
[----:B------:R-:W-:Y:S05]  /*0130*/  BRA `(.L_x_0) ;  /* 0x00000000000c7947 */ /* 0x000fea0003800000 */
.L_x_1:
[----:B------:R-:W1:Y:S01]  /*0140*/  LDCU UR6, c[0x0][0x880] ;  /* 0x00011000ff0677ac */ /* 0x000e620008000800 */
[----:B------:R-:W-:Y:S01]  /*0150*/  HFMA2 R88, -RZ, RZ, 0, 5.9604644775390625e-08 ;  /* 0x00000001ff587431 */ /* 0x000fe200000001ff */
[----:B-1----:R-:W-:-:S07]  /*0160*/  MOV R49, UR6 ;  /* 0x0000000600317c02 */ /* 0x002fce0008000f00 */
.L_x_0:
[----:B------:R-:W2:Y:S02]  /*0170*/  LDCU.64 UR6, c[0x0][0x8b0] ;  /* 0x00011600ff0677ac */ /* 0x000ea40008000a00 */
[----:B--2---:R-:W-:-:S04]  /*0180*/  UISETP.NE.U32.AND UP0, UPT, UR6, URZ, UPT ;  /* 0x000000ff0600728c */ /* 0x004fc8000bf05070 */
[----:B------:R-:W-:-:S09]  /*0190*/  UISETP.NE.AND.EX UP0, UPT, UR7, URZ, UPT, UP0 ;  /* 0x000000ff0700728c */ /* 0x000fd2000bf05300 */
[----:B------:R-:W-:Y:S05]  /*01a0*/  BRA.U UP0, `(.L_x_2) ;  /* 0x0000000100247547 */ /* 0x000fea000b800000 */
[----:B------:R-:W2:Y:S02]  /*01b0*/  LDCU.64 UR6, c[0x0][0x8a8] ;  /* 0x00011500ff0677ac */ /* 0x000ea40008000a00 */
[----:B--2---:R-:W-:-:S04]  /*01c0*/  UISETP.NE.U32.AND UP0, UPT, UR6, URZ, UPT ;  /* 0x000000ff0600728c */ /* 0x004fc8000bf05070 */
[----:B------:R-:W-:-:S09]  /*01d0*/  UISETP.NE.AND.EX UP0, UPT, UR7, URZ, UPT, UP0 ;  /* 0x000000ff0700728c */ /* 0x000fd2000bf05300 */
[----:B------:R-:W-:Y:S05]  /*01e0*/  BRA.U !UP0, `(.L_x_3) ;  /* 0x00000001080c7547 */ /* 0x000fea000b800000 */
[----:B-1----:R-:W1:Y:S02]  /*01f0*/  LDC.64 R2, c[0x0][0x8a8] ;  /* 0x00022a00ff027b82 */ /* 0x002e640000000a00 */
[----:B-1----:R2:W5:Y:S01]  /*0200*/  LDG.E R47, desc[UR46][R2.64] ;  /* 0x0000002e022f7981 */ /* 0x002562000c1e1900 */
[----:B------:R-:W-:Y:S05]  /*0210*/  BRA `(.L_x_2) ;  /* 0x0000000000087947 */ /* 0x000fea0003800000 */
.L_x_3:
[----:B------:R-:W2:Y:S02]  /*0220*/  LDCU UR6, c[0x0][0x8a0] ;  /* 0x00011400ff0677ac */ /* 0x000ea40008000800 */
[----:B--2---:R-:W-:Y:S02]  /*0230*/  MOV R47, UR6 ;  /* 0x00000006002f7c02 */ /* 0x004fe40008000f00 */
.L_x_2:
[----:B------:R-:W-:Y:S01]  /*0240*/  IMAD.U32 R0, RZ, RZ, UR8 ;  /* 0x00000008ff007e24 */ /* 0x000fe2000f8e00ff */
[----:B------:R-:W-:Y:S04]  /*0250*/  BSSY.RECONVERGENT B0, `(.L_x_4) ;  /* 0x000000c000007945 */ /* 0x000fe80003800200 */
[C---:B------:R-:W-:Y:S02]  /*0260*/  ISETP.NE.OR P1, PT, R0.reuse, 0x1, !P5 ;  /* 0x000000010000780c */ /* 0x040fe40006f25670 */
[----:B------:R-:W-:-:S11]  /*0270*/  ISETP.NE.OR P0, PT, R0, 0x3, !P5 ;  /* 0x000000030000780c */ /* 0x000fd60006f05670 */
[----:B------:R-:W-:Y:S05]  /*0280*/  @P1 BRA `(.L_x_5) ;  /* 0x0000000000201947 */ /* 0x000fea0003800000 */
[----:B------:R-:W3:Y:S02]  /*0290*/  LDCU.64 UR6, c[0x0][0x348] ;  /* 0x00006900ff0677ac */ /* 0x000ee40008000a00 */
[----:B---3--:R-:W-:Y:S02]  /*02a0*/  UIADD3 UR10, UP1, UPT, UR6, 0x80, URZ ;  /* 0x00000080060a7890 */ /* 0x008fe4000ff3e0ff */
[----:B------:R-:W-:Y:S02]  /*02b0*/  UIADD3 UR6, UP0, UPT, UR6, 0x180, URZ ;  /* 0x0000018006067890 */ /* 0x000fe4000ff1e0ff */
[----:B------:R-:W-:Y:S02]  /*02c0*/  UIADD3.X UR11, UPT, UPT, URZ, UR7, URZ, UP1, !UPT ;  /* 0x00000007ff0b7290 */ /* 0x000fe40008ffe4ff */
[----:B------:R-:W-:-:S07]  /*02d0*/  UIADD3.X UR7, UPT, UPT, URZ, UR7, URZ, UP0, !UPT ;  /* 0x00000007ff077290 */ /* 0x000fce00087fe4ff */
[----:B------:R3:W-:Y:S02]  /*02e0*/  UTMACCTL.PF [UR10] ;  /* 0x000000000a0079b9 */ /* 0x0007e40008040000 */
[----:B------:R3:W-:Y:S02]  /*02f0*/  UTMACCTL.PF [UR6] ;  /* 0x00000000060079b9 */ /* 0x0007e40008040000 */
[----:B---3--:R-:W-:Y:S01]  /*0300*/  NOP ;  /* 0x0000000000007918 */ /* 0x008fe20000000000 */
.L_x_5:
[----:B------:R-:W-:Y:S05]  /*0310*/  BSYNC.RECONVERGENT B0 ;  /* 0x0000000000007941 */ /* 0x000fea0003800200 */
.L_x_4:
[----:B------:R-:W-:Y:S04]  /*0320*/  BSSY.RECONVERGENT B0, `(.L_x_6) ;  /* 0x000000a000007945 */ /* 0x000fe80003800200 */
        /* <DEDUP_REMOVED lines=9> */
.L_x_7:
[----:B------:R-:W-:Y:S05]  /*03c0*/  BSYNC.RECONVERGENT B0 ;  /* 0x0000000000007941 */ /* 0x000fea0003800200 */
.L_x_6:
[----:B------:R-:W3:Y:S01]  /*03d0*/  LDCU.64 UR6, c[0x0][0x888] ;  /* 0x00011100ff0677ac */ /* 0x000ee20008000a00 */
[----:B------:R-:W-:Y:S02]  /*03e0*/  UISETP.EQ.U32.AND UP1, UPT, UR4, URZ, UPT ;  /* 0x000000ff0400728c */ /* 0x000fe4000bf22070 */
[----:B------:R-:W-:Y:S02]  /*03f0*/  UPLOP3.LUT UP2, UPT, UPT, UPT, UPT, 0x80, 0x8 ;  /* 0x000000000008789c */ /* 0x000fe40003f4f070 */
[----:B---3--:R-:W-:-:S04]  /*0400*/  UISETP.NE.U32.AND UP0, UPT, UR6, URZ, UPT ;  /* 0x000000ff0600728c */ /* 0x008fc8000bf05070 */
[----:B------:R-:W-:-:S04]  /*0410*/  UISETP.NE.AND.EX UP0, UPT, UR7, URZ, UPT, UP0 ;  /* 0x000000ff0700728c */ /* 0x000fc8000bf05300 */
[----:B------:R-:W-:-:S04]  /*0420*/  UISETP.EQ.OR.EX UP3, UPT, UR5, URZ, !UP0, UP1 ;  /* 0x000000ff0500728c */ /* 0x000fc8000c762710 */
[----:B------:R-:W-:-:S05]  /*0430*/  UP2UR UR50, UPR, URZ, 0x8 ;  /* 0x00000008ff327883 */ /* 0x000fca0008000000 */
[----:B------:R-:W-:Y:S07]  /*0440*/  BRA.U !UP3, `(.L_x_8) ;  /* 0x000000010b207547 */ /* 0x000fee000b800000 */
[----:B------:R-:W-:Y:S01]  /*0450*/  UISETP.NE.U32.AND UP2, UPT, UR4, URZ, UPT ;  /* 0x000000ff0400728c */ /* 0x000fe2000bf45070 */
[----:B-----5:R-:W-:Y:S01]  /*0460*/  FSETP.NEU.AND P0, PT, R49, RZ, PT ;  /* 0x000000ff3100720b */ /* 0x020fe20003f0d000 */
[----:B------:R-:W-:Y:S02]  /*0470*/  USEL UR4, URZ, 0xffffffff, UP0 ;  /* 0xffffffffff047887 */ /* 0x000fe40008000000 */
[----:B------:R-:W-:-:S10]  /*0480*/  UISETP.NE.AND.EX UP2, UPT, UR5, URZ, UPT, UP2 ;  /* 0x000000ff0500728c */ /* 0x000fd4000bf45320 */
[----:B------:R-:W-:Y:S01]  /*0490*/  VOTEU.ANY UP1, P0 ;  /* 0x0000000000ff7886 */ /* 0x000fe20000020100 */
[----:B------:R-:W-:-:S04]  /*04a0*/  @!UP2 USEL UR4, URZ, 0xffffffff, UP1 ;  /* 0xffffffffff04a887 */ /* 0x000fc80008800000 */
[----:B------:R-:W-:-:S04]  /*04b0*/  ULOP3.LUT UR4, UR4, 0x1, URZ, 0xc0, !UPT ;  /* 0x0000000104047892 */ /* 0x000fc8000f8ec0ff */
[----:B------:R-:W-:-:S11]  /*04c0*/  UISETP.NE.U32.AND UP2, UPT, UR4, 0x1, UPT ;  /* 0x000000010400788c */ /* 0x000fd6000bf45070 */
.L_x_8:
[----:B-12---:R-:W1:Y:S01]  /*04d0*/  SHFL.IDX PT, R2, R92, RZ, 0x1f ;  /* 0x00001fff5c027589 */ /* 0x006e6200000e0000 */
[----:B------:R-:W-:-:S04]  /*04e0*/  UISETP.NE.AND UP1, UPT, UR8, 0x2, UPT ;  /* 0x000000020800788c */ /* 0x000fc8000bf25270 */
[----:B------:R-:W-:Y:S01]  /*04f0*/  USEL UR6, URZ, 0x1, UP1 ;  /* 0x00000001ff067887 */ /* 0x000fe20008800000 */
[----:B-1----:R-:W-:-:S13]  /*0500*/  ISETP.NE.AND P0, PT, R2, RZ, PT ;  /* 0x000000ff0200720c */ /* 0x002fda0003f05270 */
[----:B------:R-:W-:Y:S05]  /*0510*/  @P0 BRA `(.L_x_9) ;  /* 0x0000000000580947 */ /* 0x000fea0003800000 */
[----:B------:R-:W1:Y:S01]  /*0520*/  S2UR UR5, SR_CgaCtaId ;  /* 0x00000000000579c3 */ /* 0x000e620000008800 */
[----:B------:R-:W-:Y:S01]  /*0530*/  UMOV UR7, 0x400 ;  /* 0x0000040000077882 */ /* 0x000fe20000000000 */
[----:B------:R-:W-:Y:S01]  /*0540*/  UMOV UR4, 0x1 ;  /* 0x0000000100047882 */ /* 0x000fe20000000000 */
[----:B------:R-:W-:Y:S01]  /*0550*/  ELECT P0, URZ, PT ;  /* 0x0000000000ff782f */ /* 0x000fe20003800000 */
[----:B------:R-:W-:-:S04]  /*0560*/  UIADD3 UR10, UPT, UPT, -UR4, 0x100000, URZ ;  /* 0x00100000040a7890 */ /* 0x000fc8000fffe1ff */
[----:B------:R-:W-:Y:S02]  /*0570*/  USHF.L.U32 UR11, UR10, 0xb, URZ ;  /* 0x0000000b0a0b7899 */ /* 0x000fe400080006ff */
[----:B------:R-:W-:Y:S02]  /*0580*/  USHF.L.U32 UR10, UR10, 0x1, URZ ;  /* 0x000000010a0a7899 */ /* 0x000fe400080006ff */
[----:B-1----:R-:W-:Y:S01]  /*0590*/  ULEA UR5, UR5, UR7, 0x18 ;  /* 0x0000000705057291 */ /* 0x002fe2000f8ec0ff */
[----:B------:R-:W1:Y:S11]  /*05a0*/  FENCE.VIEW.ASYNC.S ;  /* 0x00000000000073c6 */ /* 0x000e760000000000 */
[----:B-1----:R1:W2:Y:S01]  /*05b0*/  SYNCS.EXCH.64 URZ, [UR5], UR10 ;  /* 0x0000000a05ff75b2 */ /* 0x0022a20008000100 */
[----:B------:R1:W3:Y:S01]  /*05c0*/  SYNCS.EXCH.64 URZ, [UR5+0x30], UR10 ;  /* 0x0000300a05ff75b2 */ /* 0x0002e20008000100 */
[----:B------:R1:W4:Y:S01]  /*05d0*/  SYNCS.EXCH.64 URZ, [UR5+0x8], UR10 ;  /* 0x0000080a05ff75b2 */ /* 0x0003220008000100 */
[----:B------:R1:W1:Y:S01]  /*05e0*/  SYNCS.EXCH.64 URZ, [UR5+0x38], UR10 ;  /* 0x0000380a05ff75b2 */ /* 0x0002620008000100 */
        /* <DEDUP_REMOVED lines=8> */
[----:B------:R-:W-:Y:S01]  /*0670*/  NOP ;  /* 0x0000000000007918 */ /* 0x000fe20000000000 */
.L_x_9:
[----:B------:R-:W2:Y:S01]  /*0680*/  SHFL.IDX PT, R2, R92, RZ, 0x1f ;  /* 0x00001fff5c027589 */ /* 0x000ea200000e0000 */
[----:B------:R-:W-:Y:S01]  /*0690*/  NOP ;  /* 0x0000000000007918 */ /* 0x000fe20000000000 */
[----:B--2---:R-:W-:-:S13]  /*06a0*/  ISETP.NE.AND P0, PT, R2, 0x1, PT ;  /* 0x000000010200780c */ /* 0x004fda0003f05270 */
[----:B------:R-:W-:Y:S05]  /*06b0*/  @P0 BRA `(.L_x_10) ;  /* 0x0000000000580947 */ /* 0x000fea0003800000 */
[----:B------:R-:W2:Y:S01]  /*06c0*/  S2UR UR7, SR_CgaCtaId ;  /* 0x00000000000779c3 */ /* 0x000ea20000008800 */
[----:B------:R-:W-:Y:S01]  /*06d0*/  UMOV UR9, 0x400 ;  /* 0x0000040000097882 */ /* 0x000fe20000000000 */
[----:B-1----:R-:W-:Y:S01]  /*06e0*/  UMOV UR5, 0x20 ;  /* 0x0000002000057882 */ /* 0x002fe20000000000 */
[----:B------:R-:W-:Y:S01]  /*06f0*/  UMOV UR4, 0x80 ;  /* 0x0000008000047882 */ /* 0x000fe20000000000 */
[----:B------:R-:W-:-:S04]  /*0700*/  UIADD3 UR10, UPT, UPT, -UR5, 0x100000, URZ ;  /* 0x00100000050a7890 */ /* 0x000fc8000fffe1ff */
[----:B------:R-:W-:Y:S02]  /*0710*/  USHF.L.U32 UR11, UR10, 0xb, URZ ;  /* 0x0000000b0a0b7899 */ /* 0x000fe400080006ff */
[----:B------:R-:W-:Y:S02]  /*0720*/  USHF.L.U32 UR10, UR10, 0x1, URZ ;  /* 0x000000010a0a7899 */ /* 0x000fe400080006ff */
[----:B------:R-:W-:-:S04]  /*0730*/  UIADD3 UR4, UPT, UPT, -UR4, 0x100000, URZ ;  /* 0x0010000004047890 */ /* 0x000fc8000fffe1ff */
[----:B------:R-:W-:Y:S02]  /*0740*/  USHF.L.U32 UR5, UR4, 0xb, URZ ;  /* 0x0000000b04057899 */ /* 0x000fe400080006ff */
[----:B------:R-:W-:Y:S01]  /*0750*/  USHF.L.U32 UR4, UR4, 0x1, URZ ;  /* 0x0000000104047899 */ /* 0x000fe200080006ff */
[----:B------:R-:W-:Y:S01]  /*0760*/  ELECT P0, URZ, PT ;  /* 0x0000000000ff782f */ /* 0x000fe20003800000 */
[----:B--2---:R-:W-:Y:S01]  /*0770*/  ULEA UR7, UR7, UR9, 0x18 ;  /* 0x0000000907077291 */ /* 0x004fe2000f8ec0ff */
[----:B------:R-:W1:Y:S11]  /*0780*/  FENCE.VIEW.ASYNC.S ;  /* 0x00000000000073c6 */ /* 0x000e760000000000 */
[----:B-1----:R2:W1:Y:S01]  /*0790*/  SYNCS.EXCH.64 URZ, [UR7+0x60], UR10 ;  /* 0x0000600a07ff75b2 */ /* 0x0024620008000100 */
[----:B------:R2:W1:Y:S01]  /*07a0*/  SYNCS.EXCH.64 URZ, [UR7+0x80], UR4 ;  /* 0x0000800407ff75b2 */ /* 0x0004620008000100 */
[----:B------:R2:W1:Y:S01]  /*07b0*/  SYNCS.EXCH.64 URZ, [UR7+0x68], UR10 ;  /* 0x0000680a07ff75b2 */ /* 0x0004620008000100 */
[----:B------:R2:W1:Y:S01]  /*07c0*/  SYNCS.EXCH.64 URZ, [UR7+0x88], UR4 ;  /* 0x0000880407ff75b2 */ /* 0x0004620008000100 */
[----:B------:R2:W1:Y:S01]  /*07d0*/  SYNCS.EXCH.64 URZ, [UR7+0x70], UR10 ;  /* 0x0000700a07ff75b2 */ /* 0x0004620008000100 */
[----:B------:R2:W1:Y:S01]  /*07e0*/  SYNCS.EXCH.64 URZ, [UR7+0x90], UR4 ;  /* 0x0000900407ff75b2 */ /* 0x0004620008000100 */
[----:B------:R2:W1:Y:S01]  /*07f0*/  SYNCS.EXCH.64 URZ, [UR7+0x78], UR10 ;  /* 0x0000780a07ff75b2 */ /* 0x0004620008000100 */
[----:B------:R2:W1:Y:S02]  /*0800*/  SYNCS.EXCH.64 URZ, [UR7+0x98], UR4 ;  /* 0x0000980407ff75b2 */ /* 0x0004640008000100 */
[----:B--2---:R-:W-:Y:S01]  /*0810*/  NOP ;  /* 0x0000000000007918 */ /* 0x004fe20000000000 */
.L_x_10:
[----:B------:R-:W2:Y:S01]  /*0820*/  SHFL.IDX PT, R2, R92, RZ, 0x1f ;  /* 0x00001fff5c027589 */ /* 0x000ea200000e0000 */
[----:B------:R-:W-:Y:S01]  /*0830*/  NOP ;  /* 0x0000000000007918 */ /* 0x000fe20000000000 */
[----:B--2---:R-:W-:-:S13]  /*0840*/  ISETP.NE.AND P0, PT, R2, 0x3, PT ;  /* 0x000000030200780c */ /* 0x004fda0003f05270 */
[----:B------:R-:W-:Y:S05]  /*0850*/  @P0 BRA `(.L_x_11) ;  /* 0x0000000000300947 */ /* 0x000fea0003800000 */
[----:B-1----:R-:W1:Y:S01]  /*0860*/  S2UR UR5, SR_CgaCtaId ;  /* 0x00000000000579c3 */ /* 0x002e620000008800 */
        /* <DEDUP_REMOVED lines=8> */
[----:B-1----:R2:W1:Y:S01]  /*08f0*/  SYNCS.EXCH.64 URZ, [UR5+0xa0], UR10 ;  /* 0x0000a00a05ff75b2 */ /* 0x0024620008000100 */
[----:B------:R2:W1:Y:S02]  /*0900*/  SYNCS.EXCH.64 URZ, [UR5+0xa8], UR10 ;  /* 0x0000a80a05ff75b2 */ /* 0x0004640008000100 */
[----:B--2---:R-:W-:Y:S01]  /*0910*/  NOP ;  /* 0x0000000000007918 */ /* 0x004fe20000000000 */
.L_x_11:
[----:B------:R-:W2:Y:S01]  /*0920*/  SHFL.IDX PT, R2, R92, RZ, 0x1f ;  /* 0x00001fff5c027589 */ /* 0x000ea200000e0000 */
[----:B------:R-:W-:Y:S01]  /*0930*/  NOP ;  /* 0x0000000000007918 */ /* 0x000fe20000000000 */
[----:B--2---:R-:W-:-:S13]  /*0940*/  ISETP.NE.AND P0, PT, R2, 0x4, PT ;  /* 0x000000040200780c */ /* 0x004fda0003f05270 */
[----:B------:R-:W-:Y:S05]  /*0950*/  @P0 BRA `(.L_x_12) ;  /* 0x00000000004c0947 */ /* 0x000fea0003800000 */
[----:B-1----:R-:W1:Y:S01]  /*0960*/  S2UR UR5, SR_CgaCtaId ;  /* 0x00000000000579c3 */ /* 0x002e620000008800 */
[----:B------:R-:W-:Y:S01]  /*0970*/  UMOV UR9, 0x100 ;  /* 0x0000010000097882 */ /* 0x000fe20000000000 */
[----:B------:R-:W-:Y:S01]  /*0980*/  UMOV UR7, 0x400 ;  /* 0x0000040000077882 */ /* 0x000fe20000000000 */
[----:B------:R-:W-:Y:S01]  /*0990*/  USEL UR9, UR9, 0xe0, UP2 ;  /* 0x000000e009097887 */ /* 0x000fe20009000000 */
[----:B------:R-:W-:Y:S01]  /*09a0*/  UMOV UR4, 0x1 ;  /* 0x0000000100047882 */ /* 0x000fe20000000000 */
[----:B------:R-:W-:Y:S01]  /*09b0*/  ELECT P0, URZ, PT ;  /* 0x0000000000ff782f */ /* 0x000fe20003800000 */
[----:B------:R-:W-:-:S04]  /*09c0*/  UIADD3 UR10, UPT, UPT, -UR4, 0x100000, URZ ;  /* 0x00100000040a7890 */ /* 0x000fc8000fffe1ff */
[----:B------:R-:W-:Y:S02]  /*09d0*/  USHF.L.U32 UR11, UR10, 0xb, URZ ;  /* 0x0000000b0a0b7899 */ /* 0x000fe400080006ff */
[----:B------:R-:W-:Y:S02]  /*09e0*/  USHF.L.U32 UR10, UR10, 0x1, URZ ;  /* 0x000000010a0a7899 */ /* 0x000fe400080006ff */
[----:B------:R-:W-:-:S04]  /*09f0*/  UIADD3 UR12, UPT, UPT, -UR9, 0x100000, URZ ;  /* 0x00100000090c7890 */ /* 0x000fc8000fffe1ff */
[----:B------:R-:W-:Y:S02]  /*0a00*/  USHF.L.U32 UR13, UR12, 0xb, URZ ;  /* 0x0000000b0c0d7899 */ /* 0x000fe400080006ff */
[----:B------:R-:W-:Y:S02]  /*0a10*/  USHF.L.U32 UR12, UR12, 0x1, URZ ;  /* 0x000000010c0c7899 */ /* 0x000fe400080006ff */
[----:B-1----:R-:W-:Y:S01]  /*0a20*/  ULEA UR5, UR5, UR7, 0x18 ;  /* 0x0000000705057291 */ /* 0x002fe2000f8ec0ff */
[----:B------:R-:W1:Y:S11]  /*0a30*/  FENCE.VIEW.ASYNC.S ;  /* 0x00000000000073c6 */ /* 0x000e760000000000 */
[----:B-1----:R2:W1:Y:S01]  /*0a40*/  SYNCS.EXCH.64 URZ, [UR5+0xb0], UR10 ;  /* 0x0000b00a05ff75b2 */ /* 0x0024620008000100 */
[----:B------:R2:W1:Y:S01]  /*0a50*/  SYNCS.EXCH.64 URZ, [UR5+0xc0], UR12 ;  /* 0x0000c00c05ff75b2 */ /* 0x0004620008000100 */
[----:B------:R2:W1:Y:S01]  /*0a60*/  SYNCS.EXCH.64 URZ, [UR5+0xb8], UR10 ;  /* 0x0000b80a05ff75b2 */ /* 0x0004620008000100 */
[----:B------:R2:W1:Y:S02]  /*0a70*/  SYNCS.EXCH.64 URZ, [UR5+0xc8], UR12 ;  /* 0x0000c80c05ff75b2 */ /* 0x0004640008000100 */
[----:B--2---:R-:W-:Y:S01]  /*0a80*/  NOP ;  /* 0x0000000000007918 */ /* 0x004fe20000000000 */
.L_x_12:
        /* <DEDUP_REMOVED lines=26> */
.L_x_13:
        /* <DEDUP_REMOVED lines=18> */
.L_x_14:
[----:B-1----:R-:W1:Y:S01]  /*0d50*/  S2UR UR5, SR_CTAID.X ;  /* 0x00000000000579c3 */ /* 0x002e620000002500 */
[----:B------:R-:W-:-:S05]  /*0d60*/  CS2R.32 R87, SR_CgaSize ;  /* 0x0000000000577805 */ /* 0x000fca0000008a00 */
[----:B------:R-:W-:-:S05]  /*0d70*/  IMAD R87, R87, -0xa0, RZ ;  /* 0xffffff6057577824 */ /* 0x000fca00078e02ff */
[----:B------:R-:W-:-:S14]  /*0d80*/  R2UR UR9, R87 ;  /* 0x00000000570972ca */ /* 0x000fdc00000e0000 */
[----:B------:R-:W2:Y:S01]  /*0d90*/  LDCU UR9, c[0x0][UR9+0x2b0] ;  /* 0x00005600090977ac */ /* 0x000ea20008000800 */
[----:B------:R-:W-:Y:S01]  /*0da0*/  NOP ;  /* 0x0000000000007918 */ /* 0x000fe20000000000 */
[----:B------:R-:W-:-:S05]  /*0db0*/  CS2R.32 R87, SR_CgaSize ;  /* 0x0000000000577805 */ /* 0x000fca0000008a00 */
[----:B------:R-:W-:-:S05]  /*0dc0*/  IMAD R87, R87, -0xa0, RZ ;  /* 0xffffff6057577824 */ /* 0x000fca00078e02ff */
[----:B------:R-:W-:-:S14]  /*0dd0*/  R2UR UR7, R87 ;  /* 0x00000000570772ca */ /* 0x000fdc00000e0000 */
[----:B------:R-:W3:Y:S01]  /*0de0*/  LDCU UR7, c[0x0][UR7+0x2b4] ;  /* 0x00005680070777ac */ /* 0x000ee20008000800 */
[----:B------:R-:W4:Y:S08]  /*0df0*/  S2UR UR4, SR_CTAID.Y ;  /* 0x00000000000479c3 */ /* 0x000f300000002600 */
[----:B------:R-:W3:Y:S01]  /*0e00*/  LDC R10, c[0x0][0xb24] ;  /* 0x0002c900ff0a7b82 */ /* 0x000ee20000000800 */
[----:B-1----:R-:W-:-:S02]  /*0e10*/  I2FP.F32.U32 R87, UR5 ;  /* 0x0000000500577c45 */ /* 0x002fc40008201000 */
[----:B------:R-:W-:-:S05]  /*0e20*/  CS2R.32 R3, SR_CgaSize ;  /* 0x0000000000037805 */ /* 0x000fca0000008a00 */
[----:B------:R-:W-:-:S06]  /*0e30*/  IMAD R3, R3, -0xa0, RZ ;  /* 0xffffff6003037824 */ /* 0x000fcc00078e02ff */
[----:B------:R-:W1:Y:S01]  /*0e40*/  LDC R3, c[0x0][R3+0x2a0] ;  /* 0x0000a80003037b82 */ /* 0x000e620000000800 */
[----:B------:R-:W-:Y:S01]  /*0e50*/  MOV R15, UR5 ;  /* 0x00000005000f7c02 */ /* 0x000fe20008000f00 */
[----:B--2---:R-:W-:Y:S01]  /*0e60*/  FMUL R87, R87, UR9 ;  /* 0x0000000957577c20 */ /* 0x004fe20008400000 */
[----:B----4-:R-:W-:Y:S02]  /*0e70*/  I2FP.F32.U32 R86, UR4 ;  /* 0x0000000400567c45 */ /* 0x010fe40008201000 */
[----:B------:R-:W-:-:S05]  /*0e80*/  CS2R.32 R2, SR_CgaSize ;  /* 0x0000000000027805 */ /* 0x000fca0000008a00 */
[----:B------:R-:W-:-:S06]  /*0e90*/  IMAD R2, R2, -0xa0, RZ ;  /* 0xffffff6002027824 */ /* 0x000fcc00078e02ff */
[----:B------:R-:W2:Y:S01]  /*0ea0*/  LDC R2, c[0x0][R2+0x2a4] ;  /* 0x0000a90002027b82 */ /* 0x000ea20000000800 */
[----:B------:R-:W-:Y:S01]  /*0eb0*/  MOV R14, UR4 ;  /* 0x00000004000e7c02 */ /* 0x000fe20008000f00 */
[----:B------:R-:W4:Y:S01]  /*0ec0*/  F2I.U32.TRUNC.NTZ R87, R87 ;  /* 0x0000005700577305 */ /* 0x000f22000020f000 */
[----:B---3--:R-:W-:-:S05]  /*0ed0*/  FMUL R86, R86, UR7 ;  /* 0x0000000756567c20 */ /* 0x008fca0008400000 */
[----:B------:R-:W-:Y:S01]  /*0ee0*/  BAR.SYNC.DEFER_BLOCKING 0x0 ;  /* 0x0000000000007b1d */ /* 0x000fe20000010000 */
[----:B------:R-:W-:-:S05]  /*0ef0*/  ISETP.GE.AND P0, PT, R10, 0x1, PT ;  /* 0x000000010a00780c */ /* 0x000fca0003f06270 */
[----:B------:R-:W3:Y:S02]  /*0f00*/  F2I.U32.TRUNC.NTZ R86, R86 ;  /* 0x0000005600567305 */ /* 0x000ee4000020f000 */
[----:B------:R-:W2:Y:S01]  /*0f10*/  S2UR UR36, SR_CTAID.Z ;  /* 0x00000000002479c3 */ /* 0x000ea20000002700 */
[----:B----4-:R-:W-:-:S05]  /*0f20*/  IADD3 R87, PT, PT, -R87, RZ, RZ ;  /* 0x000000ff57577210 */ /* 0x010fca0007ffe1ff */
[----:B-1----:R-:W-:Y:S01]  /*0f30*/  IMAD R87, R3, R87, UR5 ;  /* 0x0000000503577e24 */ /* 0x002fe2000f8e0257 */
[----:B---3--:R-:W-:-:S05]  /*0f40*/  IADD3 R86, PT, PT, -R86, RZ, RZ ;  /* 0x000000ff56567210 */ /* 0x008fca0007ffe1ff */
[----:B--2---:R-:W-:Y:S01]  /*0f50*/  IMAD R86, R2, R86, UR4 ;  /* 0x0000000402567e24 */ /* 0x004fe2000f8e0256 */
[----:B------:R-:W-:Y:S06]  /*0f60*/  @!P0 BRA `(.L_x_15) ;  /* 0x0000000000b88947 */ /* 0x000fec0003800000 */
[----:B------:R-:W1:Y:S01]  /*0f70*/  LDC.64 R4, c[0x0][0xb18] ;  /* 0x0002c600ff047b82 */ /* 0x000e620000000a00 */
[----:B------:R-:W-:-:S07]  /*0f80*/  ISETP.NE.AND P0, PT, R10, 0x1, PT ;  /* 0x000000010a00780c */ /* 0x000fce0003f05270 */
[----:B------:R-:W2:Y:S08]  /*0f90*/  LDC R9, c[0x0][0xb0c] ;  /* 0x0002c300ff097b82 */ /* 0x000eb00000000800 */
[----:B------:R-:W3:Y:S08]  /*0fa0*/  LDC R12, c[0x0][0x370] ;  /* 0x0000dc00ff0c7b82 */ /* 0x000ef00000000800 */
[----:B------:R-:W4:Y:S01]  /*0fb0*/  LDC R11, c[0x0][0x374] ;  /* 0x0000dd00ff0b7b82 */ /* 0x000f220000000800 */
[----:B-1----:R-:W-:-:S07]  /*0fc0*/  ISETP.NE.AND P1, PT, R4, 0x1, PT ;  /* 0x000000010400780c */ /* 0x002fce0003f25270 */
[----:B------:R-:W3:Y:S01]  /*0fd0*/  LDC.64 R6, c[0x0][0xb10] ;  /* 0x0002c400ff067b82 */ /* 0x000ee20000000a00 */
[----:B--2---:R-:W-:-:S07]  /*0fe0*/  ISETP.NE.AND P2, PT, R9, 0x1, PT ;  /* 0x000000010900780c */ /* 0x004fce0003f45270 */
[----:B------:R-:W1:Y:S08]  /*0ff0*/  LDC R8, c[0x0][0xb20] ;  /* 0x0002c800ff087b82 */ /* 0x000e700000000800 */
[----:B------:R-:W2:Y:S01]  /*1000*/  LDC.64 R2, c[0x0][0xb28] ;  /* 0x0002ca00ff027b82 */ /* 0x000ea20000000a00 */
[----:B----4-:R-:W-:-:S04]  /*1010*/  IMAD.HI.U32 R13, R11, R5, RZ ;  /* 0x000000050b0d7227 */ /* 0x010fc800078e00ff */
[----:B------:R-:W-:-:S04]  /*1020*/  IMAD.HI.U32 R5, R14, R5, RZ ;  /* 0x000000050e057227 */ /* 0x000fc800078e00ff */
[----:B---3--:R-:W-:-:S05]  /*1030*/  IMAD.HI.U32 R16, R12, R6, RZ ;  /* 0x000000060c107227 */ /* 0x008fca00078e00ff */
[-C--:B------:R-:W-:Y:S01]  /*1040*/  @P2 SHF.R.U32.HI R12, RZ, R7.reuse, R16 ;  /* 0x00000007ff0c2219 */ /* 0x080fe20000011610 */
[----:B------:R-:W-:Y:S01]  /*1050*/  IMAD.HI.U32 R16, R15, R6, RZ ;  /* 0x000000060f107227 */ /* 0x000fe200078e00ff */
[-C--:B-1----:R-:W-:Y:S02]  /*1060*/  @P1 SHF.R.U32.HI R11, RZ, R8.reuse, R13 ;  /* 0x00000008ff0b1219 */ /* 0x082fe4000001160d */
[----:B------:R-:W-:Y:S02]  /*1070*/  SHF.R.U32.HI R5, RZ, R8, R5 ;  /* 0x00000008ff057219 */ /* 0x000fe40000011605 */
[----:B------:R-:W-:Y:S02]  /*1080*/  SHF.R.U32.HI R16, RZ, R7, R16 ;  /* 0x00000007ff107219 */ /* 0x000fe40000011610 */
[----:B------:R-:W-:Y:S01]  /*1090*/  SEL R5, R14, R5, !P1 ;  /* 0x000000050e057207 */ /* 0x000fe20004800000 */
[----:B--2---:R-:W-:Y:S01]  /*10a0*/  IMAD.HI.U32 R13, R11, R2, RZ ;  /* 0x000000020b0d7227 */ /* 0x004fe200078e00ff */
[----:B------:R-:W-:-:S03]  /*10b0*/  SEL R16, R15, R16, !P2 ;  /* 0x000000100f107207 */ /* 0x000fc60005000000 */
[----:B------:R-:W-:Y:S01]  /*10c0*/  IMAD.HI.U32 R6, R12, R2, RZ ;  /* 0x000000020c067227 */ /* 0x000fe200078e00ff */
[----:B------:R-:W-:-:S04]  /*10d0*/  @P0 SHF.R.U32.HI R11, RZ, R3, R13 ;  /* 0x00000003ff0b0219 */ /* 0x000fc8000001160d */
[----:B------:R-:W-:Y:S01]  /*10e0*/  @P0 SHF.R.U32.HI R12, RZ, R3, R6 ;  /* 0x00000003ff0c0219 */ /* 0x000fe20000011606 */
[----:B------:R-:W-:-:S04]  /*10f0*/  IMAD R11, R11, R10, RZ ;  /* 0x0000000a0b0b7224 */ /* 0x000fc800078e02ff */
[----:B------:R-:W-:Y:S01]  /*1100*/  IMAD R6, R12, R10, RZ ;  /* 0x0000000a0c067224 */ /* 0x000fe200078e02ff */
[----:B------:R-:W-:-:S04]  /*1110*/  ISETP.GE.AND P1, PT, R5, R11, PT ;  /* 0x0000000b0500720c */ /* 0x000fc80003f26270 */
[----:B------:R-:W-:Y:S01]  /*1120*/  ISETP.GE.OR P1, PT, R16, R6, P1 ;  /* 0x000000061000720c */ /* 0x000fe20000f26670 */
[----:B------:R-:W-:-:S05]  /*1130*/  IMAD.HI.U32 R6, R5, R2, RZ ;  /* 0x0000000205067227 */ /* 0x000fca00078e00ff */
[----:B------:R-:W-:-:S04]  /*1140*/  SHF.R.U32.HI R6, RZ, R3, R6 ;  /* 0x00000003ff067219 */ /* 0x000fc80000011606 */
[----:B------:R-:W-:-:S03]  /*1150*/  SEL R6, R5, R6, !P0 ;  /* 0x0000000605067207 */ /* 0x000fc60004000000 */
[----:B------:R-:W-:Y:S01]  /*1160*/  @!P1 IMAD.HI.U32 R7, R16, R2, RZ ;  /* 0x0000000210079227 */ /* 0x000fe200078e00ff */
[----:B------:R-:W-:-:S04]  /*1170*/  IADD3 R2, PT, PT, -R6, RZ, RZ ;  /* 0x000000ff06027210 */ /* 0x000fc80007ffe1ff */
[----:B------:R-:W-:Y:S01]  /*1180*/  @!P1 SHF.R.U32.HI R3, RZ, R3, R7 ;  /* 0x00000003ff039219 */ /* 0x000fe20000011607 */
[----:B------:R-:W-:Y:S01]  /*1190*/  IMAD R2, R10, R2, R5 ;  /* 0x000000020a027224 */ /* 0x000fe200078e0205 */
[----:B------:R-:W-:Y:S02]  /*11a0*/  IADD3 R7, PT, PT, -R5, RZ, RZ ;  /* 0x000000ff05077210 */ /* 0x000fe40007ffe1ff */
[----:B------:R-:W-:-:S03]  /*11b0*/  @!P1 SEL R3, R16, R3, !P0 ;  /* 0x0000000310039207 */ /* 0x000fc60004000000 */
[----:B------:R-:W-:Y:S02]  /*11c0*/  IMAD R7, R4, R7, R14 ;  /* 0x0000000704077224 */ /* 0x000fe400078e020e */
[--C-:B------:R-:W-:Y:S02]  /*11d0*/  @!P1 IMAD.IADD R6, R6, 0x1, -R3.reuse ;  /* 0x0000000106069824 */ /* 0x100fe400078e0a03 */
[----:B------:R-:W-:Y:S01]  /*11e0*/  @!P1 IMAD R3, R2, R12, R3 ;  /* 0x0000000c02039224 */ /* 0x000fe200078e0203 */
[----:B------:R-:W-:Y:S01]  /*11f0*/  IADD3 R2, PT, PT, -R16, RZ, RZ ;  /* 0x000000ff10027210 */ /* 0x000fe20007ffe1ff */
[----:B------:R-:W-:Y:S02]  /*1200*/  @!P1 IMAD R5, R6, R10, R16 ;  /* 0x0000000a06059224 */ /* 0x000fe400078e0210 */
[----:B------:R-:W-:Y:S02]  /*1210*/  @!P1 IMAD.MOV.U32 R16, RZ, RZ, R3 ;  /* 0x000000ffff109224 */ /* 0x000fe400078e0003 */
[----:B------:R-:W-:-:S02]  /*1220*/  IMAD R2, R9, R2, R15 ;  /* 0x0000000209027224 */ /* 0x000fc400078e020f */
[----:B------:R-:W-:Y:S02]  /*1230*/  IMAD R14, R5, R4, R7 ;  /* 0x00000004050e7224 */ /* 0x000fe400078e0207 */
[----:B------:R-:W-:Y:S02]  /*1240*/  IMAD R15, R16, R9, R2 ;  /* 0x00000009100f7224 */ /* 0x000fe400078e0202 */
.L_x_15:
[----:B------:R-:W1:Y:S01]  /*1250*/  LDCU UR4, c[0x0][0xb30] ;  /* 0x00016600ff0477ac */ /* 0x000e620008000800 */
[----:B------:R-:W2:Y:S08]  /*1260*/  S2UR UR37, SR_CgaCtaId ;  /* 0x00000000002579c3 */ /* 0x000eb00000008800 */
[----:B------:R-:W3:Y:S01]  /*1270*/  LDC R40, c[0x0][0xb24] ;  /* 0x0002c900ff287b82 */ /* 0x000ee20000000800 */
[----:B-1----:R-:W-:-:S09]  /*1280*/  UISETP.NE.AND UP1, UPT, UR4, 0x1, UPT ;  /* 0x000000010400788c */ /* 0x002fd2000bf25270 */
[----:B--2---:R-:W-:Y:S05]  /*1290*/  BRA.U UP1, `(.L_x_16) ;  /* 0x0000000101407547 */ /* 0x004fea000b800000 */
[----:B------:R-:W1:Y:S08]  /*12a0*/  LDC.64 R4, c[0x0][0xb10] ;  /* 0x0002c400ff047b82 */ /* 0x000e700000000a00 */
[----:B------:R-:W2:Y:S08]  /*12b0*/  LDC.64 R2, c[0x0][0xb18] ;  /* 0x0002c600ff027b82 */ /* 0x000eb00000000a00 */
[----:B------:R-:W4:Y:S08]  /*12c0*/  LDC R6, c[0x0][0xb20] ;  /* 0x0002c800ff067b82 */ /* 0x000f300000000800 */
[----:B------:R-:W3:Y:S01]  /*12d0*/  LDC R7, c[0x0][0xb0c] ;  /* 0x0002c300ff077b82 */ /* 0x000ee20000000800 */
[----:B-1----:R-:W-:-:S05]  /*12e0*/  IMAD.HI.U32 R4, R15, R4, RZ ;  /* 0x000000040f047227 */ /* 0x002fca00078e00ff */
[----:B------:R-:W-:Y:S01]  /*12f0*/  SHF.R.U32.HI R4, RZ, R5, R4 ;  /* 0x00000005ff047219 */ /* 0x000fe20000011604 */
[----:B--2---:R-:W-:Y:S01]  /*1300*/  IMAD.HI.U32 R3, R14, R3, RZ ;  /* 0x000000030e037227 */ /* 0x004fe200078e00ff */
[----:B------:R-:W-:-:S04]  /*1310*/  ISETP.NE.AND P0, PT, R2, 0x1, PT ;  /* 0x000000010200780c */ /* 0x000fc80003f05270 */
[----:B----4-:R-:W-:-:S04]  /*1320*/  SHF.R.U32.HI R3, RZ, R6, R3 ;  /* 0x00000006ff037219 */ /* 0x010fc80000011603 */
[----:B------:R-:W-:Y:S02]  /*1330*/  SEL R3, R14, R3, !P0 ;  /* 0x000000030e037207 */ /* 0x000fe40004000000 */
[----:B---3--:R-:W-:-:S04]  /*1340*/  ISETP.NE.AND P1, PT, R7, 0x1, PT ;  /* 0x000000010700780c */ /* 0x008fc80003f25270 */
[----:B------:R-:W-:-:S05]  /*1350*/  SEL R4, R15, R4, !P1 ;  /* 0x000000040f047207 */ /* 0x000fca0004800000 */
[----:B------:R-:W-:Y:S02]  /*1360*/  IMAD.IADD R5, R3, 0x1, -R4 ;  /* 0x0000000103057824 */ /* 0x000fe400078e0a04 */
[----:B------:R-:W-:Y:S02]  /*1370*/  IMAD.IADD R3, R4, 0x1, -R3 ;  /* 0x0000000104037824 */ /* 0x000fe400078e0a03 */
[----:B------:R-:W-:Y:S02]  /*1380*/  IMAD R15, R5, R7, R15 ;  /* 0x00000007050f7224 */ /* 0x000fe400078e020f */
[----:B------:R-:W-:-:S07]  /*1390*/  IMAD R14, R3, R2, R14 ;  /* 0x00000002030e7224 */ /* 0x000fce00078e020e */
.L_x_16:
[----:B------:R-:W-:Y:S01]  /*13a0*/  BAR.SYNC.DEFER_BLOCKING 0x0 ;  /* 0x0000000000007b1d */ /* 0x000fe20000010000 */
[----:B------:R-:W-:Y:S01]  /*13b0*/  UISETP.NE.AND UP1, UPT, UR8, 0x2, UPT ;  /* 0x000000020800788c */ /* 0x000fe2000bf25270 */
[----:B------:R-:W-:Y:S02]  /*13c0*/  ISETP.NE.OR P5, PT, R0, 0x2, !P5 ;  /* 0x000000020000780c */ /* 0x000fe40006fa5670 */
[----:B------:R-:W-:-:S06]  /*13d0*/  LOP3.LUT R2, R101, 0x1f, RZ, 0xc0, !PT ;  /* 0x0000001f65027812 */ /* 0x000fcc00078ec0ff */
[----:B------:R-:W-:Y:S05]  /*13e0*/  BRA.U UP1, `(.L_x_17) ;  /* 0x00000011019c7547 */ /* 0x000fea000b800000 */
[----:B------:R-:W1:Y:S01]  /*13f0*/  LDCU UR13, c[0x0][0x38c] ;  /* 0x00007180ff0d77ac */ /* 0x000e620008000800 */
[----:B------:R-:W2:Y:S01]  /*1400*/  LDC R8, c[0x0][0x370] ;  /* 0x0000dc00ff087b82 */ /* 0x000ea20000000800 */
[----:B------:R-:W-:Y:S01]  /*1410*/  PLOP3.LUT P1, PT, PT, PT, UP2, 0x80, 0x8 ;  /* 0x000000000008781c */ /* 0x000fe20003f2f028 */
[----:B------:R-:W-:Y:S01]  /*1420*/  IMAD.MOV.U32 R17, RZ, RZ, 0x1 ;  /* 0x00000001ff117424 */ /* 0x000fe200078e00ff */
[----:B------:R-:W-:Y:S01]  /*1430*/  ISETP.EQ.OR P4, PT, R2, RZ, P5 ;  /* 0x000000ff0200720c */ /* 0x000fe20002f82670 */
[----:B------:R-:W-:Y:S01]  /*1440*/  IMAD.MOV.U32 R16, RZ, RZ, RZ ;  /* 0x000000ffff107224 */ /* 0x000fe200078e00ff */
[----:B------:R-:W-:Y:S02]  /*1450*/  PLOP3.LUT P1, PT, P1, PT, PT, 0x8, 0x80 ;  /* 0x000000000080781c */ /* 0x000fe40000f2e170 */
[----:B------:R-:W-:Y:S01]  /*1460*/  CS2R R12, SRZ ;  /* 0x00000000000c7805 */ /* 0x000fe2000001ff00 */
[----:B------:R-:W-:Y:S01]  /*1470*/  IMAD.MOV.U32 R11, RZ, RZ, 0x1 ;  /* 0x00000001ff0b7424 */ /* 0x000fe200078e00ff */
[----:B------:R-:W4:Y:S01]  /*1480*/  LDC R0, c[0x0][0x374] ;  /* 0x0000dd00ff007b82 */ /* 0x000f220000000800 */
[----:B------:R-:W2:Y:S01]  /*1490*/  LDCU.64 UR22, c[0x0][0x348] ;  /* 0x00006900ff1677ac */ /* 0x000ea20008000a00 */
[----:B------:R-:W-:Y:S01]  /*14a0*/  UMOV UR6, URZ ;  /* 0x000000ff00067c82 */ /* 0x000fe20008000000 */
[----:B-1----:R-:W-:-:S04]  /*14b0*/  UIADD3 UR5, UPT, UPT, UR13, 0x1f, URZ ;  /* 0x0000001f0d057890 */ /* 0x002fc8000fffe0ff */
[----:B------:R-:W-:-:S04]  /*14c0*/  USHF.R.S32.HI UR4, URZ, 0x1f, UR5 ;  /* 0x0000001fff047899 */ /* 0x000fc80008011405 */
[----:B------:R-:W-:-:S04]  /*14d0*/  ULEA.HI UR4, UR4, UR5, URZ, 0x5 ;  /* 0x0000000504047291 */ /* 0x000fc8000f8f28ff */
[----:B------:R-:W-:Y:S02]  /*14e0*/  USHF.R.S32.HI UR15, URZ, 0x5, UR4 ;  /* 0x00000005ff0f7899 */ /* 0x000fe40008011404 */
[----:B------:R-:W-:Y:S02]  /*14f0*/  UIADD3 UR4, UPT, UPT, UR13, -0x1, URZ ;  /* 0xffffffff0d047890 */ /* 0x000fe4000fffe0ff */
[----:B------:R-:W-:Y:S02]  /*1500*/  UISETP.LT.U32.AND UP0, UPT, UR15, 0x6, UPT ;  /* 0x000000060f00788c */ /* 0x000fe4000bf01070 */
[----:B------:R-:W-:Y:S02]  /*1510*/  UISETP.GE.U32.AND UP1, UPT, UR4, -0x3f, UPT ;  /* 0xffffffc10400788c */ /* 0x000fe4000bf26070 */
[----:B------:R-:W-:Y:S02]  /*1520*/  USEL UR14, UR15, 0x6, UP0 ;  /* 0x000000060f0e7887 */ /* 0x000fe40008000000 */
[----:B------:R-:W-:-:S02]  /*1530*/  UIADD3 UR13, UPT, UPT, UR13, 0x3e, URZ ;  /* 0x0000003e0d0d7890 */ /* 0x000fc4000fffe0ff */
[----:B------:R-:W-:Y:S02]  /*1540*/  UIADD3 UR5, UPT, UPT, UR14, -0x1, URZ ;  /* 0xffffffff0e057890 */ /* 0x000fe4000fffe0ff */
[----:B------:R-:W-:-:S03]  /*1550*/  UIADD3 UR7, UPT, UPT, UR15, -UR14, URZ ;  /* 0x8000000e0f077290 */ /* 0x000fc6000fffe0ff */
[----:B------:R-:W-:-:S04]  /*1560*/  @UP1 UIADD3 UR5, UPT, UPT, UR14, URZ, URZ ;  /* 0x000000ff0e051290 */ /* 0x000fc8000fffe0ff */
[----:B--2---:R-:W-:-:S12]  /*1570*/  UIADD3 UR5, UPT, UPT, UR5, 0x1, URZ ;  /* 0x0000000105057890 */ /* 0x004fd8000fffe0ff */
.L_x_35:
[----:B------:R-:W-:Y:S01]  /*1580*/  UISETP.NE.AND UP0, UPT, UR37, URZ, UPT ;  /* 0x000000ff2500728c */ /* 0x000fe2000bf05270 */
[----:B------:R-:W1:Y:S08]  /*1590*/  S2UR UR37, SR_CgaCtaId ;  /* 0x00000000002579c3 */ /* 0x000e700000008800 */
[----:B------:R-:W-:Y:S05]  /*15a0*/  BRA.U UP0, `(.L_x_18) ;  /* 0x0000000100347547 */ /* 0x000fea000b800000 */
[----:B------:R-:W2:Y:S01]  /*15b0*/  S2R R2, SR_CgaCtaId ;  /* 0x0000000000027919 */ /* 0x000ea20000008800 */
[----:B------:R-:W-:-:S04]  /*15c0*/  MOV R3, 0x400 ;  /* 0x0000040000037802 */ /* 0x000fc80000000f00 */
[----:B--2---:R-:W-:Y:S02]  /*15d0*/  LEA R2, R2, R3, 0x18 ;  /* 0x0000000302027211 */ /* 0x004fe400078ec0ff */
[----:B------:R-:W-:-:S03]  /*15e0*/  SHF.L.U32 R3, R11, 0x1f, RZ ;  /* 0x0000001f0b037819 */ /* 0x000fc600000006ff */
[----:B------:R-:W-:-:S04]  /*15f0*/  IMAD R2, R12, 0x8, R2 ;  /* 0x000000080c027824 */ /* 0x000fc800078e0202 */
[----:B------:R-:W2:Y:S02]  /*1600*/  SYNCS.PHASECHK.TRANS64.TRYWAIT P0, [R2+URZ+0x120], R3 ;  /* 0x00012003020075a7 */ /* 0x000ea400080011ff */
[----:B--2---:R-:W-:Y:S05]  /*1610*/  @!P0 BRA `(.L_x_19) ;  /* 0x0000007400bc8947 */ /* 0x004fea0003800000 */
.L_x_133:
[----:B------:R-:W-:Y:S01]  /*1620*/  VIADD R12, R12, 0x1 ;  /* 0x000000010c0c7836 */ /* 0x000fe20000000000 */
[----:B------:R2:W-:Y:S04]  /*1630*/  SYNCS.ARRIVE.TRANS64.A1T0 RZ, [R2+URZ+0x110], RZ ;  /* 0x000110ff02ff79a7 */ /* 0x0005e800081000ff */
[----:B------:R-:W-:-:S04]  /*1640*/  ISETP.NE.AND P0, PT, R12, 0x2, PT ;  /* 0x000000020c00780c */ /* 0x000fc80003f05270 */
[----:B------:R-:W-:Y:S02]  /*1650*/  SEL R12, R12, RZ, P0 ;  /* 0x000000ff0c0c7207 */ /* 0x000fe40000000000 */
[----:B--2---:R-:W-:-:S04]  /*1660*/  SEL R2, RZ, 0x1, P0 ;  /* 0x00000001ff027807 */ /* 0x004fc80000000000 */
[----:B------:R-:W-:-:S07]  /*1670*/  LOP3.LUT R11, R11, R2, RZ, 0x3c, !PT ;  /* 0x000000020b0b7212 */ /* 0x000fce00078e3cff */
.L_x_18:
[----:B------:R-:W-:Y:S01]  /*1680*/  UMOV UR4, 0x400 ;  /* 0x0000040000047882 */ /* 0x000fe20000000000 */
[----:B------:R-:W-:Y:S01]  /*1690*/  SHF.L.U32 R2, R17, 0x1f, RZ ;  /* 0x0000001f11027819 */ /* 0x000fe200000006ff */
[----:B-1----:R-:W-:Y:S01]  /*16a0*/  ULEA UR4, UR37, UR4, 0x18 ;  /* 0x0000000425047291 */ /* 0x002fe2000f8ec0ff */
[----:B------:R-:W-:Y:S01]  /*16b0*/  R2UR UR35, R15 ;  /* 0x000000000f2372ca */ /* 0x000fe200000e0000 */
[----:B------:R-:W-:Y:S01]  /*16c0*/  UISETP.GE.U32.AND UP0, UPT, UR13, 0x3f, UPT ;  /* 0x0000003f0d00788c */ /* 0x000fe2000bf06070 */
[----:B------:R-:W-:Y:S01]  /*16d0*/  R2UR UR11, R14 ;  /* 0x000000000e0b72ca */ /* 0x000fe200000e0000 */
[----:B------:R-:W-:Y:S01]  /*16e0*/  ULEA UR8, UR6, UR4, 0x3 ;  /* 0x0000000406087291 */ /* 0x000fe2000f8e18ff */
[----:B------:R-:W-:-:S08]  /*16f0*/  UMOV UR24, URZ ;  /* 0x000000ff00187c82 */ /* 0x000fd00008000000 */
[----:B------:R1:W2:Y:S01]  /*1700*/  SYNCS.PHASECHK.TRANS64.TRYWAIT P0, [UR8+0x30], R2 ;  /* 0x00003002ff0075a7 */ /* 0x0002a20008001108 */
[----:B------:R-:W-:Y:S02]  /*1710*/  USHF.L.U32 UR35, UR35, 0x7, URZ ;  /* 0x0000000723237899 */ /* 0x000fe400080006ff */
[----:B------:R-:W-:Y:S01]  /*1720*/  USHF.L.U32 UR11, UR11, 0x7, URZ ;  /* 0x000000070b0b7899 */ /* 0x000fe200080006ff */
[----:B------:R-:W-:Y:S11]  /*1730*/  BRA.U !UP0, `(.L_x_20) ;  /* 0x0000000108a47547 */ /* 0x000ff6000b800000 */
[----:B------:R-:W-:Y:S01]  /*1740*/  UMOV UR16, URZ ;  /* 0x000000ff00107c82 */ /* 0x000fe20008000000 */
[----:B------:R-:W-:-:S05]  /*1750*/  UMOV UR17, UR6 ;  /* 0x0000000600117c82 */ /* 0x000fca0008000000 */
.L_x_25:
[----:B-1----:R-:W-:Y:S01]  /*1760*/  ULEA UR33, UR17, UR4, 0x3 ;  /* 0x0000000411217291 */ /* 0x002fe2000f8e18ff */
[----:B--2---:R-:W-:Y:S01]  /*1770*/  @!P5 MOV R3, 0x4000 ;  /* 0x000040000003d802 */ /* 0x004fe20000000f00 */
[----:B--2---:R-:W-:Y:S10]  /*1780*/  @P0 BRA `(.L_x_21) ;  /* 0x00000000000c0947 */ /* 0x004ff40003800000 */
[----:B------:R-:W-:-:S04]  /*1790*/  SHF.L.U32 R4, R17, 0x1f, RZ ;  /* 0x0000001f11047819 */ /* 0x000fc800000006ff */
[----:B------:R-:W2:Y:S02]  /*17a0*/  SYNCS.PHASECHK.TRANS64.TRYWAIT P0, [UR33+0x30], R4 ;  /* 0x00003004ff0075a7 */ /* 0x000ea40008001121 */
[----:B--2---:R-:W-:Y:S05]  /*17b0*/  @!P0 BRA `(.L_x_22) ;  /* 0x0000007400688947 */ /* 0x004fea0003800000 */
.L_x_21:
[----:B------:R2:W-:Y:S01]  /*17c0*/  @!P5 SYNCS.ARRIVE.TRANS64 RZ, [UR33], R3 ;  /* 0x00000003ffffd9a7 */ /* 0x0005e20008000021 */
[----:B------:R-:W-:Y:S04]  /*17d0*/  BSSY.RECONVERGENT B0, `(.L_x_23) ;  /* 0x0000003000007945 */ /* 0x000fe80003800200 */
[----:B------:R-:W-:Y:S05]  /*17e0*/  @P4 BRA `(.L_x_24) ;  /* 0x0000000000044947 */ /* 0x000fea0003800000 */
[----:B------:R-:W-:Y:S05]  /*17f0*/  BPT.TRAP 0x1 ;  /* 0x000000040000795c */ /* 0x000fea0000300000 */
.L_x_24:
[----:B------:R-:W-:Y:S05]  /*1800*/  BSYNC.RECONVERGENT B0 ;  /* 0x0000000000007941 */ /* 0x000fea0003800200 */
.L_x_23:
[----:B------:R-:W-:Y:S02]  /*1810*/  UIADD3 UR6, UPT, UPT, UR17, 0x1, URZ ;  /* 0x0000000111067890 */ /* 0x000fe4000fffe0ff */
[----:B------:R-:W-:Y:S02]  /*1820*/  UIADD3 UR26, UP1, UPT, UR22, 0x80, URZ ;  /* 0x00000080161a7890 */ /* 0x000fe4000ff3e0ff */
[----:B------:R-:W-:Y:S02]  /*1830*/  UISETP.NE.AND UP0, UPT, UR6, 0x6, UPT ;  /* 0x000000060600788c */ /* 0x000fe4000bf05270 */
[----:B------:R-:W-:Y:S02]  /*1840*/  USHF.L.U32 UR34, UR16, 0x5, URZ ;  /* 0x0000000510227899 */ /* 0x000fe400080006ff */
[----:B------:R-:W-:Y:S02]  /*1850*/  USEL UR9, URZ, 0x1, UP0 ;  /* 0x00000001ff097887 */ /* 0x000fe40008000000 */
[----:B------:R-:W-:-:S02]  /*1860*/  USEL UR6, UR6, URZ, UP0 ;  /* 0x000000ff06067287 */ /* 0x000fc40008000000 */
[----:B------:R-:W-:Y:S02]  /*1870*/  UIADD3 UR20, UP0, UPT, UR22, 0x180, URZ ;  /* 0x0000018016147890 */ /* 0x000fe4000ff1e0ff */
[----:B------:R-:W-:Y:S01]  /*1880*/  ULEA UR8, UR6, UR4, 0x3 ;  /* 0x0000000406087291 */ /* 0x000fe2000f8e18ff */
[----:B------:R-:W-:Y:S01]  /*1890*/  LOP3.LUT R17, R17, UR9, RZ, 0x3c, !PT ;  /* 0x0000000911117c12 */ /* 0x000fe2000f8e3cff */
[----:B------:R-:W-:Y:S02]  /*18a0*/  UIADD3.X UR27, UPT, UPT, URZ, UR23, URZ, UP1, !UPT ;  /* 0x00000017ff1b7290 */ /* 0x000fe40008ffe4ff */
[----:B------:R-:W-:Y:S01]  /*18b0*/  UIADD3.X UR21, UPT, UPT, URZ, UR23, URZ, UP0, !UPT ;  /* 0x00000017ff157290 */ /* 0x000fe200087fe4ff */
[----:B-1----:R-:W-:Y:S01]  /*18c0*/  SHF.L.U32 R2, R17, 0x1f, RZ ;  /* 0x0000001f11027819 */ /* 0x002fe200000006ff */
[----:B------:R-:W-:Y:S01]  /*18d0*/  UMOV UR18, 0x0 ;  /* 0x0000000000127882 */ /* 0x000fe20000000000 */
[----:B------:R-:W-:Y:S01]  /*18e0*/  UMOV UR19, 0x10000000 ;  /* 0x1000000000137882 */ /* 0x000fe20000000000 */
[----:B------:R-:W-:Y:S01]  /*18f0*/  UMOV UR12, UR36 ;  /* 0x00000024000c7c82 */ /* 0x000fe20008000000 */
[----:B------:R1:W1:Y:S01]  /*1900*/  SYNCS.PHASECHK.TRANS64.TRYWAIT P0, [UR8+0x30], R2 ;  /* 0x00003002ff0075a7 */ /* 0x0002620008001108 */
[----:B------:R-:W-:Y:S01]  /*1910*/  ULEA UR8, UR17, UR4, 0xd ;  /* 0x0000000411087291 */ /* 0x000fe2000f8e68ff */
[----:B------:R-:W-:Y:S01]  /*1920*/  UMOV UR9, UR33 ;  /* 0x0000002100097c82 */ /* 0x000fe20008000000 */
[----:B------:R-:W-:-:S02]  /*1930*/  UMOV UR10, UR34 ;  /* 0x00000022000a7c82 */ /* 0x000fc40008000000 */
[----:B------:R-:W-:Y:S02]  /*1940*/  UIADD3 UR32, UPT, UPT, UR8, 0x8400, URZ ;  /* 0x0000840008207890 */ /* 0x000fe4000fffe0ff */
[----:B------:R-:W-:Y:S02]  /*1950*/  UIADD3 UR8, UPT, UPT, UR8, 0x14400, URZ ;  /* 0x0001440008087890 */ /* 0x000fe4000fffe0ff */
[----:B------:R-:W-:Y:S01]  /*1960*/  UIADD3 UR16, UPT, UPT, UR16, 0x1, URZ ;  /* 0x0000000110107890 */ /* 0x000fe2000fffe0ff */
[----:B------:R-:W-:Y:S01]  /*1970*/  UMOV UR24, UR5 ;  /* 0x0000000500187c82 */ /* 0x000fe20008000000 */
[----:B------:R-:W-:Y:S02]  /*1980*/  UMOV UR17, UR6 ;  /* 0x0000000600117c82 */ /* 0x000fe40008000000 */
[----:B------:R-:W-:Y:S01]  /*1990*/  UISETP.NE.AND UP0, UPT, UR16, UR5, UPT ;  /* 0x000000051000728c */ /* 0x000fe2000bf05270 */
[----:B------:R1:W-:Y:S02]  /*19a0*/  UTMALDG.3D [UR32], [UR26], desc[UR18] ;  /* 0x000012201a0075b4 */ /* 0x0003e40008011000 */
[----:B------:R1:W-:Y:S06]  /*19b0*/  UTMALDG.3D [UR8], [UR20], desc[UR18] ;  /* 0x00001208140075b4 */ /* 0x0003ec0008011000 */
[----:B------:R-:W-:Y:S05]  /*19c0*/  BRA.U UP0, `(.L_x_25) ;  /* 0xfffffffd00647547 */ /* 0x000fea000b83ffff */
.L_x_20:
[----:B-1----:R-:W-:Y:S01]  /*19d0*/  ULEA UR8, UR6, UR4, 0x3 ;  /* 0x0000000406087291 */ /* 0x002fe2000f8e18ff */
[----:B------:R-:W-:Y:S01]  /*19e0*/  SHF.L.U32 R2, R17, 0x1f, RZ ;  /* 0x0000001f11027819 */ /* 0x000fe200000006ff */
[----:B------:R-:W-:Y:S01]  /*19f0*/  @!P1 SYNCS.ARRIVE.TRANS64.A1T0 RZ, [UR4+0xa8], RZ ;  /* 0x0000a8ffffff99a7 */ /* 0x000fe20008100004 */
[----:B------:R-:W-:-:S06]  /*1a00*/  UISETP.GT.AND UP0, UPT, UR15, UR14, UPT ;  /* 0x0000000e0f00728c */ /* 0x000fcc000bf04270 */
[----:B--2---:R1:W2:Y:S03]  /*1a10*/  SYNCS.PHASECHK.TRANS64.TRYWAIT P0, [UR8+0x30], R2 ;  /* 0x00003002ff0075a7 */ /* 0x0042a60008001108 */
[----:B------:R-:W-:Y:S05]  /*1a20*/  BRA.U !UP0, `(.L_x_26) ;  /* 0x0000000108a87547 */ /* 0x000fea000b800000 */
[----:B------:R-:W-:Y:S01]  /*1a30*/  UIADD3 UR21, UPT, UPT, UR7, UR24, URZ ;  /* 0x0000001807157290 */ /* 0x000fe2000fffe0ff */
[----:B------:R-:W-:-:S11]  /*1a40*/  UMOV UR25, UR6 ;  /* 0x0000000600197c82 */ /* 0x000fd60008000000 */
.L_x_31:
[----:B-1----:R-:W-:Y:S01]  /*1a50*/  ULEA UR17, UR25, UR4, 0x3 ;  /* 0x0000000419117291 */ /* 0x002fe2000f8e18ff */
[----:B--2---:R-:W-:Y:S01]  /*1a60*/  @!P5 MOV R3, 0x4000 ;  /* 0x000040000003d802 */ /* 0x004fe20000000f00 */
[----:B--2---:R-:W-:Y:S10]  /*1a70*/  @P0 BRA `(.L_x_27) ;  /* 0x00000000000c0947 */ /* 0x004ff40003800000 */
[----:B------:R-:W-:-:S04]  /*1a80*/  SHF.L.U32 R4, R17, 0x1f, RZ ;  /* 0x0000001f11047819 */ /* 0x000fc800000006ff */
[----:B------:R-:W2:Y:S02]  /*1a90*/  SYNCS.PHASECHK.TRANS64.TRYWAIT P0, [UR17+0x30], R4 ;  /* 0x00003004ff0075a7 */ /* 0x000ea40008001111 */
[----:B--2---:R-:W-:Y:S05]  /*1aa0*/  @!P0 BRA `(.L_x_28) ;  /* 0x0000007000c48947 */ /* 0x004fea0003800000 */
.L_x_27:
[----:B------:R2:W-:Y:S01]  /*1ab0*/  @!P5 SYNCS.ARRIVE.TRANS64 RZ, [UR17], R3 ;  /* 0x00000003ffffd9a7 */ /* 0x0005e20008000011 */
[----:B------:R-:W-:Y:S04]  /*1ac0*/  BSSY.RECONVERGENT B0, `(.L_x_29) ;  /* 0x0000003000007945 */ /* 0x000fe80003800200 */
[----:B------:R-:W-:Y:S05]  /*1ad0*/  @P4 BRA `(.L_x_30) ;  /* 0x0000000000044947 */ /* 0x000fea0003800000 */
[----:B------:R-:W-:Y:S05]  /*1ae0*/  BPT.TRAP 0x1 ;  /* 0x000000040000795c */ /* 0x000fea0000300000 */
.L_x_30:
[----:B------:R-:W-:Y:S05]  /*1af0*/  BSYNC.RECONVERGENT B0 ;  /* 0x0000000000007941 */ /* 0x000fea0003800200 */
.L_x_29:
        /* <DEDUP_REMOVED lines=20> */
[----:B------:R-:W-:Y:S01]  /*1c40*/  UIADD3 UR8, UPT, UPT, UR8, 0x14400, URZ ;  /* 0x0001440008087890 */ /* 0x000fe2000fffe0ff */
[----:B------:R-:W-:Y:S01]  /*1c50*/  UMOV UR9, UR17 ;  /* 0x0000001100097c82 */ /* 0x000fe20008000000 */
[----:B------:R-:W-:Y:S01]  /*1c60*/  UMOV UR10, UR18 ;  /* 0x00000012000a7c82 */ /* 0x000fe20008000000 */
[----:B------:R-:W-:Y:S01]  /*1c70*/  UIADD3 UR24, UPT, UPT, UR24, 0x1, URZ ;  /* 0x0000000118187890 */ /* 0x000fe2000fffe0ff */
[----:B------:R-:W-:-:S03]  /*1c80*/  UMOV UR25, UR6 ;  /* 0x0000000600197c82 */ /* 0x000fc60008000000 */
[----:B------:R1:W-:Y:S01]  /*1c90*/  UTMALDG.3D [UR16], [UR30], desc[UR26] ;  /* 0x00001a101e0075b4 */ /* 0x0003e20008011000 */
[----:B------:R-:W-:Y:S01]  /*1ca0*/  UISETP.NE.AND UP0, UPT, UR24, UR21, UPT ;  /* 0x000000151800728c */ /* 0x000fe2000bf05270 */
[----:B------:R1:W-:Y:S08]  /*1cb0*/  UTMALDG.3D [UR8], [UR28], desc[UR26] ;  /* 0x00001a081c0075b4 */ /* 0x0003f00008011000 */
[----:B------:R-:W-:Y:S05]  /*1cc0*/  BRA.U UP0, `(.L_x_31) ;  /* 0xfffffffd00607547 */ /* 0x000fea000b83ffff */
.L_x_26:
[C---:B-1----:R-:W-:Y:S01]  /*1cd0*/  LEA R2, R16.reuse, UR4, 0x3 ;  /* 0x0000000410027c11 */ /* 0x042fe2000f8e18ff */
[----:B------:R-:W-:Y:S01]  /*1ce0*/  NOP ;  /* 0x0000000000007918 */ /* 0x000fe20000000000 */
[----:B--2---:R-:W-:Y:S02]  /*1cf0*/  SHF.L.U32 R3, R13, 0x1f, RZ ;  /* 0x0000001f0d037819 */ /* 0x004fe400000006ff */
[----:B------:R-:W-:Y:S02]  /*1d00*/  LEA R4, R16, UR4, 0x4 ;  /* 0x0000000410047c11 */ /* 0x000fe4000f8e20ff */
[----:B------:R-:W1:Y:S02]  /*1d10*/  SYNCS.PHASECHK.TRANS64.TRYWAIT P0, [R2+URZ+0xb0], R3 ;  /* 0x0000b003020075a7 */ /* 0x000e6400080011ff */
[----:B-1----:R-:W-:Y:S05]  /*1d20*/  @!P0 BRA `(.L_x_32) ;  /* 0x00000070003c8947 */ /* 0x002fea0003800000 */
.L_x_136:
[----:B------:R-:W2:Y:S01]  /*1d30*/  LDS.128 R4, [R4+0x140] ;  /* 0x0001400004047984 */ /* 0x000ea20000000c00 */
[----:B---3--:R-:W-:Y:S01]  /*1d40*/  ISETP.GE.AND P0, PT, R40, 0x1, PT ;  /* 0x000000012800780c */ /* 0x008fe20003f06270 */
[----:B-1----:R-:W-:Y:S01]  /*1d50*/  VIADD R2, R2, 0xc0 ;  /* 0x000000c002027836 */ /* 0x002fe20000000000 */
[----:B------:R-:W-:Y:S01]  /*1d60*/  @!PT LDS RZ, [RZ] ;  /* 0x00000000fffff984 */ /* 0x000fe20000000800 */
[----:B------:R-:W-:Y:S01]  /*1d70*/  @!PT LDS RZ, [RZ] ;  /* 0x00000000fffff984 */ /* 0x000fe20000000800 */
[----:B------:R-:W-:Y:S01]  /*1d80*/  @!PT LDS RZ, [RZ] ;  /* 0x00000000fffff984 */ /* 0x000fe20000000800 */
[----:B------:R-:W-:Y:S01]  /*1d90*/  @!PT LDS RZ, [RZ] ;  /* 0x00000000fffff984 */ /* 0x000fe20000000800 */
[----:B------:R1:W-:Y:S06]  /*1da0*/  MEMBAR.ALL.CTA ;  /* 0x0000000000007992 */ /* 0x0003ec0000008000 */
[----:B-1----:R-:W1:Y:S01]  /*1db0*/  FENCE.VIEW.ASYNC.S ;  /* 0x00000000000073c6 */ /* 0x002e620000000000 */
[----:B------:R-:W-:-:S04]  /*1dc0*/  PRMT R2, RZ, 0x654, R2 ;  /* 0x00000654ff027816 */ /* 0x000fc80000000002 */
[----:B-1----:R1:W-:Y:S01]  /*1dd0*/  SYNCS.ARRIVE.TRANS64.RED.A1T0 RZ, [R2+URZ], RZ ;  /* 0x000000ff02ff79a7 */ /* 0x0023e200081004ff */
[----:B--2---:R-:W-:-:S13]  /*1de0*/  LOP3.LUT P2, RZ, R6, 0x1, RZ, 0xc0, !PT ;  /* 0x0000000106ff7812 */ /* 0x004fda000784c0ff */
[----:B------:R-:W-:Y:S01]  /*1df0*/  @P2 SHF.R.U32.HI R3, RZ, 0x10, R5 ;  /* 0x00000010ff032819 */ /* 0x000fe20000011605 */
[----:B------:R-:W-:Y:S01]  /*1e00*/  VOTEU.ANY UP0, P2 ;  /* 0x0000000000ff7886 */ /* 0x000fe20001000100 */
[----:B------:R-:W-:Y:S02]  /*1e10*/  @P2 MOV R10, R4 ;  /* 0x00000004000a2202 */ /* 0x000fe40000000f00 */
[----:B------:R-:W-:Y:S02]  /*1e20*/  @P2 R2UR.BROADCAST UR8, R3 ;  /* 0x00000000030822ca */ /* 0x000fe400008e0000 */
[----:B------:R-:W-:-:S11]  /*1e30*/  @P2 LOP3.LUT R9, R5, 0xffff, RZ, 0xc0, !PT ;  /* 0x0000ffff05092812 */ /* 0x000fd600078ec0ff */
[----:B------:R-:W-:Y:S01]  /*1e40*/  @UP0 UMOV UR36, UR8 ;  /* 0x0000000800240c82 */ /* 0x000fe20008000000 */
[----:B-1----:R-:W-:Y:S05]  /*1e50*/  @!P0 BRA `(.L_x_33) ;  /* 0x0000000000b88947 */ /* 0x002fea0003800000 */
[----:B------:R-:W4:Y:S01]  /*1e60*/  LDC.64 R4, c[0x0][0xb18] ;  /* 0x0002c600ff047b82 */ /* 0x000f220000000a00 */
[----:B------:R-:W-:-:S07]  /*1e70*/  ISETP.NE.AND P3, PT, R40, 0x1, PT ;  /* 0x000000012800780c */ /* 0x000fce0003f65270 */
[----:B------:R-:W1:Y:S08]  /*1e80*/  LDC.64 R6, c[0x0][0xb10] ;  /* 0x0002c400ff067b82 */ /* 0x000e700000000a00 */
[----:B------:R-:W2:Y:S08]  /*1e90*/  LDC R14, c[0x0][0xb20] ;  /* 0x0002c800ff0e7b82 */ /* 0x000eb00000000800 */
[----:B------:R-:W3:Y:S01]  /*1ea0*/  LDC R15, c[0x0][0xb0c] ;  /* 0x0002c300ff0f7b82 */ /* 0x000ee20000000800 */
[----:B----4-:R-:W-:Y:S01]  /*1eb0*/  IMAD.HI.U32 R19, R0, R5, RZ ;  /* 0x0000000500137227 */ /* 0x010fe200078e00ff */
[----:B------:R-:W-:-:S03]  /*1ec0*/  ISETP.NE.AND P0, PT, R4, 0x1, PT ;  /* 0x000000010400780c */ /* 0x000fc60003f05270 */
[----:B------:R-:W-:-:S03]  /*1ed0*/  IMAD.HI.U32 R5, R9, R5, RZ ;  /* 0x0000000509057227 */ /* 0x000fc600078e00ff */
[----:B------:R-:W4:Y:S01]  /*1ee0*/  LDC.64 R2, c[0x0][0xb28] ;  /* 0x0002ca00ff027b82 */ /* 0x000f220000000a00 */
[----:B-1----:R-:W-:-:S04]  /*1ef0*/  IMAD.HI.U32 R20, R8, R6, RZ ;  /* 0x0000000608147227 */ /* 0x002fc800078e00ff */
[----:B------:R-:W-:Y:S01]  /*1f00*/  IMAD.HI.U32 R21, R10, R6, RZ ;  /* 0x000000060a157227 */ /* 0x000fe200078e00ff */
[----:B------:R-:W-:Y:S02]  /*1f10*/  SHF.R.U32.HI R20, RZ, R7, R20 ;  /* 0x00000007ff147219 */ /* 0x000fe40000011614 */
[-C--:B--2---:R-:W-:Y:S02]  /*1f20*/  SHF.R.U32.HI R19, RZ, R14.reuse, R19 ;  /* 0x0000000eff137219 */ /* 0x084fe40000011613 */
[----:B------:R-:W-:Y:S02]  /*1f30*/  SHF.R.U32.HI R5, RZ, R14, R5 ;  /* 0x0000000eff057219 */ /* 0x000fe40000011605 */
[----:B------:R-:W-:Y:S02]  /*1f40*/  SEL R19, R0, R19, !P0 ;  /* 0x0000001300137207 */ /* 0x000fe40004000000 */
[----:B------:R-:W-:Y:S02]  /*1f50*/  SHF.R.U32.HI R21, RZ, R7, R21 ;  /* 0x00000007ff157219 */ /* 0x000fe40000011615 */
[----:B---3--:R-:W-:-:S02]  /*1f60*/  ISETP.NE.AND P1, PT, R15, 0x1, PT ;  /* 0x000000010f00780c */ /* 0x008fc40003f25270 */
[----:B------:R-:W-:Y:S02]  /*1f70*/  SEL R5, R9, R5, !P0 ;  /* 0x0000000509057207 */ /* 0x000fe40004000000 */
[----:B------:R-:W-:Y:S02]  /*1f80*/  SEL R20, R8, R20, !P1 ;  /* 0x0000001408147207 */ /* 0x000fe40004800000 */
[----:B------:R-:W-:Y:S01]  /*1f90*/  SEL R21, R10, R21, !P1 ;  /* 0x000000150a157207 */ /* 0x000fe20004800000 */
[----:B----4-:R-:W-:-:S04]  /*1fa0*/  IMAD.HI.U32 R18, R19, R2, RZ ;  /* 0x0000000213127227 */ /* 0x010fc800078e00ff */
        /* <DEDUP_REMOVED lines=10> */
[----:B------:R-:W-:-:S04]  /*2050*/  @!P0 IMAD.HI.U32 R7, R21, R2, RZ ;  /* 0x0000000215078227 */ /* 0x000fc800078e00ff */
[----:B------:R-:W-:Y:S01]  /*2060*/  IMAD.MOV R2, RZ, RZ, -R6 ;  /* 0x000000ffff027224 */ /* 0x000fe200078e0a06 */
[----:B------:R-:W-:Y:S02]  /*2070*/  @!P0 SHF.R.U32.HI R3, RZ, R3, R7 ;  /* 0x00000003ff038219 */ /* 0x000fe40000011607 */
[----:B------:R-:W-:Y:S01]  /*2080*/  IADD3 R7, PT, PT, -R5, RZ, RZ ;  /* 0x000000ff05077210 */ /* 0x000fe20007ffe1ff */
[----:B------:R-:W-:Y:S01]  /*2090*/  IMAD R2, R40, R2, R5 ;  /* 0x0000000228027224 */ /* 0x000fe200078e0205 */
        /* <DEDUP_REMOVED lines=10> */
.L_x_33:
[----:B------:R-:W1:Y:S02]  /*2140*/  LDCU UR8, c[0x0][0xb30] ;  /* 0x00016600ff0877ac */ /* 0x000e640008000800 */
[----:B-1----:R-:W-:-:S09]  /*2150*/  UISETP.NE.AND UP0, UPT, UR8, 0x1, UPT ;  /* 0x000000010800788c */ /* 0x002fd2000bf05270 */
[----:B------:R-:W-:Y:S05]  /*2160*/  BRA.U UP0, `(.L_x_34) ;  /* 0x0000000100407547 */ /* 0x000fea000b800000 */
[----:B------:R-:W1:Y:S08]  /*2170*/  LDC.64 R4, c[0x0][0xb10] ;  /* 0x0002c400ff047b82 */ /* 0x000e700000000a00 */
[----:B------:R-:W2:Y:S08]  /*2180*/  LDC.64 R2, c[0x0][0xb18] ;  /* 0x0002c600ff027b82 */ /* 0x000eb00000000a00 */
[----:B------:R-:W3:Y:S08]  /*2190*/  LDC R6, c[0x0][0xb20] ;  /* 0x0002c800ff067b82 */ /* 0x000ef00000000800 */
[----:B------:R-:W4:Y:S01]  /*21a0*/  LDC R7, c[0x0][0xb0c] ;  /* 0x0002c300ff077b82 */ /* 0x000f220000000800 */
[----:B-1----:R-:W-:-:S05]  /*21b0*/  IMAD.HI.U32 R4, R10, R4, RZ ;  /* 0x000000040a047227 */ /* 0x002fca00078e00ff */
[----:B------:R-:W-:Y:S01]  /*21c0*/  SHF.R.U32.HI R4, RZ, R5, R4 ;  /* 0x00000005ff047219 */ /* 0x000fe20000011604 */
[----:B--2---:R-:W-:Y:S01]  /*21d0*/  IMAD.HI.U32 R3, R9, R3, RZ ;  /* 0x0000000309037227 */ /* 0x004fe200078e00ff */
[----:B------:R-:W-:-:S04]  /*21e0*/  ISETP.NE.AND P0, PT, R2, 0x1, PT ;  /* 0x000000010200780c */ /* 0x000fc80003f05270 */
[----:B---3--:R-:W-:-:S04]  /*21f0*/  SHF.R.U32.HI R3, RZ, R6, R3 ;  /* 0x00000006ff037219 */ /* 0x008fc80000011603 */
[----:B------:R-:W-:Y:S02]  /*2200*/  SEL R3, R9, R3, !P0 ;  /* 0x0000000309037207 */ /* 0x000fe40004000000 */
[----:B----4-:R-:W-:-:S04]  /*2210*/  ISETP.NE.AND P1, PT, R7, 0x1, PT ;  /* 0x000000010700780c */ /* 0x010fc80003f25270 */
[----:B------:R-:W-:-:S05]  /*2220*/  SEL R4, R10, R4, !P1 ;  /* 0x000000040a047207 */ /* 0x000fca0004800000 */
[----:B------:R-:W-:Y:S02]  /*2230*/  IMAD.IADD R5, R3, 0x1, -R4 ;  /* 0x0000000103057824 */ /* 0x000fe400078e0a04 */
[----:B------:R-:W-:Y:S02]  /*2240*/  IMAD.IADD R3, R4, 0x1, -R3 ;  /* 0x0000000104037824 */ /* 0x000fe400078e0a03 */
[----:B------:R-:W-:Y:S02]  /*2250*/  IMAD R10, R5, R7, R10 ;  /* 0x00000007050a7224 */ /* 0x000fe400078e020a */
[----:B------:R-:W-:-:S07]  /*2260*/  IMAD R9, R3, R2, R9 ;  /* 0x0000000203097224 */ /* 0x000fce00078e0209 */
.L_x_34:
[----:B------:R-:W-:Y:S01]  /*2270*/  VIADD R16, R16, 0x1 ;  /* 0x0000000110107836 */ /* 0x000fe20000000000 */
[----:B------:R-:W-:Y:S01]  /*2280*/  PLOP3.LUT P1, PT, PT, PT, PT, 0x80, 0x8 ;  /* 0x000000000008781c */ /* 0x000fe20003f2f070 */
[----:B------:R-:W-:Y:S02]  /*2290*/  IMAD.IADD R15, R10, 0x1, R87 ;  /* 0x000000010a0f7824 */ /* 0x000fe400078e0257 */
[----:B------:R-:W-:Y:S01]  /*22a0*/  IMAD.IADD R14, R9, 0x1, R86 ;  /* 0x00000001090e7824 */ /* 0x000fe200078e0256 */
[----:B------:R-:W-:-:S04]  /*22b0*/  ISETP.NE.AND P0, PT, R16, 0x2, PT ;  /* 0x000000021000780c */ /* 0x000fc80003f05270 */
[----:B------:R-:W-:Y:S02]  /*22c0*/  SEL R2, RZ, 0x1, P0 ;  /* 0x00000001ff027807 */ /* 0x000fe40000000000 */
[----:B------:R-:W-:Y:S02]  /*22d0*/  SEL R16, R16, RZ, P0 ;  /* 0x000000ff10107207 */ /* 0x000fe40000000000 */
[----:B------:R-:W-:Y:S01]  /*22e0*/  LOP3.LUT R13, R13, R2, RZ, 0x3c, !PT ;  /* 0x000000020d0d7212 */ /* 0x000fe200078e3cff */
[----:B------:R-:W-:Y:S06]  /*22f0*/  @P2 BRA `(.L_x_35) ;  /* 0xfffffff000a02947 */ /* 0x000fec000383ffff */
[----:B------:R-:W-:Y:S01]  /*2300*/  UIADD3 UR4, UPT, UPT, UR4, 0x30, URZ ;  /* 0x0000003004047890 */ /* 0x000fe2000fffe0ff */
[----:B------:R-:W-:-:S03]  /*2310*/  SHF.L.U32 R2, R17, 0x1f, RZ ;  /* 0x0000001f11027819 */ /* 0x000fc600000006ff */
[----:B------:R-:W-:-:S09]  /*2320*/  ULEA UR5, UR6, UR4, 0x3 ;  /* 0x0000000406057291 */ /* 0x000fd2000f8e18ff */
[----:B------:R-:W1:Y:S02]  /*2330*/  SYNCS.PHASECHK.TRANS64.TRYWAIT P0, [UR5], R2 ;  /* 0x00000002ff0075a7 */ /* 0x000e640008001105 */
[----:B-1----:R-:W-:Y:S05]  /*2340*/  @!P0 BRA `(.L_x_36) ;  /* 0x0000006800c88947 */ /* 0x002fea0003800000 */
.L_x_138:
[----:B------:R-:W-:-:S04]  /*2350*/  UIADD3 UR6, UPT, UPT, UR6, 0x1, URZ ;  /* 0x0000000106067890 */ /* 0x000fc8000fffe0ff */
[----:B------:R-:W-:-:S04]  /*2360*/  UISETP.NE.AND UP0, UPT, UR6, 0x6, UPT ;  /* 0x000000060600788c */ /* 0x000fc8000bf05270 */
[----:B------:R-:W-:Y:S02]  /*2370*/  USEL UR7, URZ, 0x1, UP0 ;  /* 0x00000001ff077887 */ /* 0x000fe40008000000 */
[----:B------:R-:W-:-:S04]  /*2380*/  USEL UR6, UR6, URZ, UP0 ;  /* 0x000000ff06067287 */ /* 0x000fc80008000000 */
[----:B------:R-:W-:Y:S01]  /*2390*/  ULEA UR5, UR6, UR4, 0x3 ;  /* 0x0000000406057291 */ /* 0x000fe2000f8e18ff */
[----:B-1----:R-:W-:-:S04]  /*23a0*/  LOP3.LUT R2, R17, UR7, RZ, 0x3c, !PT ;  /* 0x0000000711027c12 */ /* 0x002fc8000f8e3cff */
[----:B------:R-:W-:-:S04]  /*23b0*/  SHF.L.U32 R3, R2, 0x1f, RZ ;  /* 0x0000001f02037819 */ /* 0x000fc800000006ff */
[----:B------:R-:W1:Y:S02]  /*23c0*/  SYNCS.PHASECHK.TRANS64.TRYWAIT P0, [UR5], R3 ;  /* 0x00000003ff0075a7 */ /* 0x000e640008001105 */
[----:B-1----:R-:W-:Y:S05]  /*23d0*/  @!P0 BRA `(.L_x_37) ;  /* 0x0000006800bc8947 */ /* 0x002fea0003800000 */
.L_x_140:
[----:B------:R-:W-:-:S04]  /*23e0*/  UIADD3 UR6, UPT, UPT, UR6, 0x1, URZ ;  /* 0x0000000106067890 */ /* 0x000fc8000fffe0ff */
[----:B------:R-:W-:-:S04]  /*23f0*/  UISETP.NE.AND UP0, UPT, UR6, 0x6, UPT ;  /* 0x000000060600788c */ /* 0x000fc8000bf05270 */
[----:B------:R-:W-:Y:S02]  /*2400*/  USEL UR7, URZ, 0x1, UP0 ;  /* 0x00000001ff077887 */ /* 0x000fe40008000000 */
[----:B------:R-:W-:-:S04]  /*2410*/  USEL UR6, UR6, URZ, UP0 ;  /* 0x000000ff06067287 */ /* 0x000fc80008000000 */
[----:B------:R-:W-:Y:S01]  /*2420*/  ULEA UR5, UR6, UR4, 0x3 ;  /* 0x0000000406057291 */ /* 0x000fe2000f8e18ff */
[----:B------:R-:W-:-:S04]  /*2430*/  LOP3.LUT R2, R2, UR7, RZ, 0x3c, !PT ;  /* 0x0000000702027c12 */ /* 0x000fc8000f8e3cff */
[----:B-1----:R-:W-:-:S04]  /*2440*/  SHF.L.U32 R3, R2, 0x1f, RZ ;  /* 0x0000001f02037819 */ /* 0x002fc800000006ff */
[----:B------:R-:W1:Y:S02]  /*2450*/  SYNCS.PHASECHK.TRANS64.TRYWAIT P0, [UR5], R3 ;  /* 0x00000003ff0075a7 */ /* 0x000e640008001105 */
[----:B-1----:R-:W-:Y:S05]  /*2460*/  @!P0 BRA `(.L_x_38) ;  /* 0x0000006800b08947 */ /* 0x002fea0003800000 */
.L_x_142:
        /* <DEDUP_REMOVED lines=9> */
.L_x_144:
        /* <DEDUP_REMOVED lines=9> */
.L_x_146:
[----:B------:R-:W-:-:S04]  /*2590*/  UIADD3 UR6, UPT, UPT, UR6, 0x1, URZ ;  /* 0x0000000106067890 */ /* 0x000fc8000fffe0ff */
[----:B------:R-:W-:-:S04]  /*25a0*/  UISETP.NE.AND UP0, UPT, UR6, 0x6, UPT ;  /* 0x000000060600788c */ /* 0x000fc8000bf05270 */
[----:B------:R-:W-:Y:S02]  /*25b0*/  USEL UR5, URZ, 0x1, UP0 ;  /* 0x00000001ff057887 */ /* 0x000fe40008000000 */
[----:B------:R-:W-:-:S04]  /*25c0*/  USEL UR6, UR6, URZ, UP0 ;  /* 0x000000ff06067287 */ /* 0x000fc80008000000 */
[----:B------:R-:W-:Y:S01]  /*25d0*/  ULEA UR6, UR6, UR4, 0x3 ;  /* 0x0000000406067291 */ /* 0x000fe2000f8e18ff */
[----:B------:R-:W-:-:S04]  /*25e0*/  LOP3.LUT R2, R2, UR5, RZ, 0x3c, !PT ;  /* 0x0000000502027c12 */ /* 0x000fc8000f8e3cff */
[----:B------:R-:W-:Y:S01]  /*25f0*/  SHF.L.U32 R2, R2, 0x1f, RZ ;  /* 0x0000001f02027819 */ /* 0x000fe200000006ff */
[----:B-1--4-:R-:W-:-:S07]  /*2600*/  IMAD.U32 R0, RZ, RZ, UR6 ;  /* 0x00000006ff007e24 */ /* 0x012fce000f8e00ff */
.L_x_41:
[----:B-1----:R1:W2:Y:S02]  /*2610*/  SYNCS.PHASECHK.TRANS64.TRYWAIT P0, [R0+URZ], R2 ;  /* 0x00000002000075a7 */ /* 0x0022a400080011ff */
[----:B--2---:R-:W-:Y:S05]  /*2620*/  @!P0 NANOSLEEP.SYNCS 0x989680 ;  /* 0x009896800000895d */ /* 0x004fea0003900000 */
[----:B------:R-:W2:Y:S02]  /*2630*/  @!P0 SYNCS.PHASECHK.TRANS64 P0, [R0+URZ], R2 ;  /* 0x00000002000085a7 */ /* 0x000ea400080010ff */
[----:B--2---:R-:W-:Y:S05]  /*2640*/  @P0 EXIT ;  /* 0x000000000000094d */ /* 0x004fea0003800000 */
[----:B------:R-:W-:Y:S05]  /*2650*/  BRA `(.L_x_41) ;  /* 0xfffffffc00ec7947 */ /* 0x000fea000383ffff */
.L_x_17:
[----:B------:R-:W-:-:S04]  /*2660*/  UISETP.NE.AND UP1, UPT, UR37, URZ, UPT ;  /* 0x000000ff2500728c */ /* 0x000fc8000bf25270 */
[----:B------:R-:W-:-:S09]  /*2670*/  UISETP.NE.OR UP1, UPT, UR8, 0x1, UP1 ;  /* 0x000000010800788c */ /* 0x000fd20008f25670 */
[----:B------:R-:W-:Y:S05]  /*2680*/  BRA.U UP1, `(.L_x_42) ;  /* 0x0000000501487547 */ /* 0x000fea000b800000 */
[----:B------:R-:W-:Y:S01]  /*2690*/  ISETP.NE.AND P2, PT, R2, RZ, PT ;  /* 0x000000ff0200720c */ /* 0x000fe20003f45270 */
[----:B------:R-:W-:Y:S01]  /*26a0*/  IMAD.MOV.U32 R12, RZ, RZ, 0x1 ;  /* 0x00000001ff0c7424 */ /* 0x000fe200078e00ff */
[----:B------:R-:W-:Y:S02]  /*26b0*/  CS2R R10, SRZ ;  /* 0x00000000000a7805 */ /* 0x000fe4000001ff00 */
[----:B------:R-:W-:Y:S01]  /*26c0*/  CS2R R8, SRZ ;  /* 0x0000000000087805 */ /* 0x000fe2000001ff00 */
[----:B------:R-:W-:Y:S01]  /*26d0*/  UMOV UR4, 0x400 ;  /* 0x0000040000047882 */ /* 0x000fe20000000000 */
[----:B------:R-:W-:Y:S01]  /*26e0*/  UMOV UR6, URZ ;  /* 0x000000ff00067c82 */ /* 0x000fe20008000000 */
[----:B------:R-:W-:-:S12]  /*26f0*/  ULEA UR37, UR37, UR4, 0x18 ;  /* 0x0000000425257291 */ /* 0x000fd8000f8ec0ff */
.L_x_46:
[----:B------:R-:W-:Y:S02]  /*2700*/  LEA R0, R8, UR37, 0x3 ;  /* 0x0000002508007c11 */ /* 0x000fe4000f8e18ff */
[----:B------:R-:W-:-:S03]  /*2710*/  SHF.L.U32 R4, R9, 0x1f, RZ ;  /* 0x0000001f09047819 */ /* 0x000fc600000006ff */
[----:B------:R-:W-:Y:S01]  /*2720*/  VIADD R5, R0, 0x120 ;  /* 0x0000012000057836 */ /* 0x000fe20000000000 */
[----:B------:R-:W1:Y:S02]  /*2730*/  SYNCS.PHASECHK.TRANS64.TRYWAIT P0, [R0+URZ+0x110], R4 ;  /* 0x00011004000075a7 */ /* 0x000e6400080011ff */
[----:B-1----:R-:W-:Y:S05]  /*2740*/  @!P0 BRA `(.L_x_43) ;  /* 0x0000006800408947 */ /* 0x002fea0003800000 */
.L_x_147:
[----:B------:R-:W-:Y:S01]  /*2750*/  ULEA UR5, UR6, UR37, 0x3 ;  /* 0x0000002506057291 */ /* 0x000fe2000f8e18ff */
[----:B-1----:R-:W-:Y:S01]  /*2760*/  PRMT R0, RZ, 0x654, R5 ;  /* 0x00000654ff007816 */ /* 0x002fe20000000005 */
[----:B------:R-:W-:Y:S01]  /*2770*/  @!P2 IMAD.MOV.U32 R4, RZ, RZ, 0x10 ;  /* 0x00000010ff04a424 */ /* 0x000fe200078e00ff */
[----:B------:R-:W-:Y:S01]  /*2780*/  SHF.L.U32 R5, R12, 0x1f, RZ ;  /* 0x0000001f0c057819 */ /* 0x000fe200000006ff */
[----:B------:R-:W-:Y:S01]  /*2790*/  UIADD3 UR4, UPT, UPT, UR5, 0xb0, URZ ;  /* 0x000000b005047890 */ /* 0x000fe2000fffe0ff */
[----:B------:R1:W-:Y:S05]  /*27a0*/  SYNCS.ARRIVE.TRANS64.RED.A1T0 RZ, [R0+URZ], RZ ;  /* 0x000000ff00ff79a7 */ /* 0x0003ea00081004ff */
[----:B------:R-:W-:Y:S01]  /*27b0*/  IMAD.U32 R6, RZ, RZ, UR4 ;  /* 0x00000004ff067e24 */ /* 0x000fe2000f8e00ff */
[----:B------:R-:W2:Y:S04]  /*27c0*/  SYNCS.PHASECHK.TRANS64.TRYWAIT P0, [UR5+0xc0], R5 ;  /* 0x0000c005ff0075a7 */ /* 0x000ea80008001105 */
[----:B------:R-:W-:Y:S01]  /*27d0*/  PRMT R6, R2, 0x654, R6 ;  /* 0x0000065402067816 */ /* 0x000fe20000000006 */
[----:B-12---:R-:W-:Y:S06]  /*27e0*/  @!P0 BRA `(.L_x_44) ;  /* 0x00000068002c8947 */ /* 0x006fec0003800000 */
.L_x_149:
[----:B------:R-:W-:Y:S01]  /*27f0*/  ULEA UR4, UR6, UR37, 0x4 ;  /* 0x0000002506047291 */ /* 0x000fe2000f8e20ff */
[----:B------:R-:W-:Y:S01]  /*2800*/  SEL R3, R6, R3, !P2 ;  /* 0x0000000306037207 */ /* 0x000fe20005000000 */
[----:B------:R-:W-:Y:S01]  /*2810*/  UIADD3 UR5, UPT, UPT, UR5, 0xb0, URZ ;  /* 0x000000b005057890 */ /* 0x000fe2000fffe0ff */
[----:B-1----:R-:W-:Y:S01]  /*2820*/  LEA R0, R11, UR37, 0x3 ;  /* 0x000000250b007c11 */ /* 0x002fe2000f8e18ff */
[----:B------:R-:W-:Y:S01]  /*2830*/  UIADD3 UR4, UPT, UPT, UR4, 0x140, URZ ;  /* 0x0000014004047890 */ /* 0x000fe2000fffe0ff */
[----:B------:R1:W-:Y:S01]  /*2840*/  @!P2 SYNCS.ARRIVE.TRANS64.RED RZ, [R3+URZ], R4 ;  /* 0x0000000403ffa9a7 */ /* 0x0003e200080004ff */
[----:B------:R-:W-:Y:S01]  /*2850*/  UIADD3 UR6, UPT, UPT, UR6, 0x1, URZ ;  /* 0x0000000106067890 */ /* 0x000fe2000fffe0ff */
[----:B------:R-:W-:-:S03]  /*2860*/  VIADD R8, R8, 0x1 ;  /* 0x0000000108087836 */ /* 0x000fc60000000000 */
[----:B------:R-:W-:Y:S02]  /*2870*/  UISETP.NE.AND UP0, UPT, UR6, 0x2, UPT ;  /* 0x000000020600788c */ /* 0x000fe4000bf05270 */
[----:B------:R-:W-:Y:S01]  /*2880*/  ISETP.NE.AND P0, PT, R8, 0x2, PT ;  /* 0x000000020800780c */ /* 0x000fe20003f05270 */
[----:B------:R-:W-:Y:S06]  /*2890*/  UGETNEXTWORKID.BROADCAST [UR4], [UR5] ;  /* 0x00000000040073ca */ /* 0x000fec0008000100 */
[----:B------:R-:W-:Y:S02]  /*28a0*/  USEL UR4, URZ, 0x1, UP0 ;  /* 0x00000001ff047887 */ /* 0x000fe40008000000 */
[----:B------:R-:W-:-:S04]  /*28b0*/  USEL UR6, UR6, URZ, UP0 ;  /* 0x000000ff06067287 */ /* 0x000fc80008000000 */
[----:B------:R-:W-:Y:S02]  /*28c0*/  LOP3.LUT R12, R12, UR4, RZ, 0x3c, !PT ;  /* 0x000000040c0c7c12 */ /* 0x000fe4000f8e3cff */
[----:B-1----:R-:W-:-:S04]  /*28d0*/  SHF.L.U32 R4, R10, 0x1f, RZ ;  /* 0x0000001f0a047819 */ /* 0x002fc800000006ff */
[----:B------:R-:W1:Y:S02]  /*28e0*/  SYNCS.PHASECHK.TRANS64.TRYWAIT P1, [R0+URZ+0xb0], R4 ;  /* 0x0000b004000075a7 */ /* 0x000e6400080211ff */
[----:B-1----:R-:W-:Y:S05]  /*28f0*/  @!P1 BRA `(.L_x_45) ;  /* 0x0000006800009947 */ /* 0x002fea0003800000 */
.L_x_150:
[C---:B-1----:R-:W-:Y:S01]  /*2900*/  LEA R4, R11.reuse, UR37, 0x4 ;  /* 0x000000250b047c11 */ /* 0x042fe2000f8e20ff */
[----:B------:R-:W-:Y:S01]  /*2910*/  VIADD R0, R0, 0xc0 ;  /* 0x000000c000007836 */ /* 0x000fe20000000000 */
[----:B------:R-:W-:Y:S01]  /*2920*/  SEL R8, R8, RZ, P0 ;  /* 0x000000ff08087207 */ /* 0x000fe20000000000 */
[----:B------:R-:W-:-:S03]  /*2930*/  VIADD R11, R11, 0x1 ;  /* 0x000000010b0b7836 */ /* 0x000fc60000000000 */
[----:B------:R-:W1:Y:S01]  /*2940*/  LDS.128 R4, [R4+0x140] ;  /* 0x0001400004047984 */ /* 0x000e620000000c00 */
[----:B------:R-:W-:Y:S02]  /*2950*/  PRMT R0, RZ, 0x654, R0 ;  /* 0x00000654ff007816 */ /* 0x000fe40000000000 */
[C---:B------:R-:W-:Y:S01]  /*2960*/  ISETP.NE.AND P1, PT, R11.reuse, 0x2, PT ;  /* 0x000000020b00780c */ /* 0x040fe20003f25270 */
[----:B------:R-:W-:Y:S01]  /*2970*/  @!PT LDS RZ, [RZ] ;  /* 0x00000000fffff984 */ /* 0x000fe20000000800 */
[----:B------:R-:W-:Y:S01]  /*2980*/  @!PT LDS RZ, [RZ] ;  /* 0x00000000fffff984 */ /* 0x000fe20000000800 */
[----:B------:R-:W-:Y:S01]  /*2990*/  @!PT LDS RZ, [RZ] ;  /* 0x00000000fffff984 */ /* 0x000fe20000000800 */
[----:B------:R-:W-:Y:S01]  /*29a0*/  @!PT LDS RZ, [RZ] ;  /* 0x00000000fffff984 */ /* 0x000fe20000000800 */
[----:B------:R2:W-:Y:S06]  /*29b0*/  MEMBAR.ALL.CTA ;  /* 0x0000000000007992 */ /* 0x0005ec0000008000 */
[----:B--2---:R-:W2:Y:S01]  /*29c0*/  FENCE.VIEW.ASYNC.S ;  /* 0x00000000000073c6 */ /* 0x004ea20000000000 */
[----:B------:R-:W-:Y:S01]  /*29d0*/  SEL R11, R11, RZ, P1 ;  /* 0x000000ff0b0b7207 */ /* 0x000fe20000800000 */
[----:B--2---:R2:W-:Y:S01]  /*29e0*/  SYNCS.ARRIVE.TRANS64.RED.A1T0 RZ, [R0+URZ], RZ ;  /* 0x000000ff00ff79a7 */ /* 0x0045e200081004ff */
[----:B-1----:R-:W-:-:S02]  /*29f0*/  LOP3.LUT P3, RZ, R6, 0x1, RZ, 0xc0, !PT ;  /* 0x0000000106ff7812 */ /* 0x002fc4000786c0ff */
[----:B------:R-:W-:-:S04]  /*2a00*/  SEL R4, RZ, 0x1, P1 ;  /* 0x00000001ff047807 */ /* 0x000fc80000800000 */
[----:B------:R-:W-:Y:S02]  /*2a10*/  LOP3.LUT R10, R10, R4, RZ, 0x3c, !PT ;  /* 0x000000040a0a7212 */ /* 0x000fe400078e3cff */
[----:B--2---:R-:W-:-:S04]  /*2a20*/  SEL R0, RZ, 0x1, P0 ;  /* 0x00000001ff007807 */ /* 0x004fc80000000000 */
[----:B------:R-:W-:Y:S01]  /*2a30*/  LOP3.LUT R9, R9, R0, RZ, 0x3c, !PT ;  /* 0x0000000009097212 */ /* 0x000fe200078e3cff */
[----:B------:R-:W-:Y:S06]  /*2a40*/  @P3 BRA `(.L_x_46) ;  /* 0xfffffffc002c3947 */ /* 0x000fec000383ffff */
[----:B------:R-:W-:Y:S01]  /*2a50*/  ULEA UR5, UR6, UR37, 0x3 ;  /* 0x0000002506057291 */ /* 0x000fe2000f8e18ff */
[----:B------:R-:W-:-:S08]  /*2a60*/  SHF.L.U32 R2, R12, 0x1f, RZ ;  /* 0x0000001f0c027819 */ /* 0x000fd000000006ff */
[----:B------:R-:W1:Y:S02]  /*2a70*/  SYNCS.PHASECHK.TRANS64 P0, [UR5+0xc0], R2 ;  /* 0x0000c002ff0075a7 */ /* 0x000e640008001005 */
[----:B-1----:R-:W-:Y:S05]  /*2a80*/  @P0 BRA `(.L_x_47) ;  /* 0x0000000000080947 */ /* 0x002fea0003800000 */
[----:B------:R-:W1:Y:S02]  /*2a90*/  SYNCS.PHASECHK.TRANS64.TRYWAIT P0, [UR5+0xc0], R2 ;  /* 0x0000c002ff0075a7 */ /* 0x000e640008001105 */
[----:B-1----:R-:W-:Y:S05]  /*2aa0*/  @!P0 BRA `(.L_x_48) ;  /* 0x0000006400a88947 */ /* 0x002fea0003800000 */
.L_x_47:
[----:B------:R-:W-:-:S04]  /*2ab0*/  UIADD3 UR4, UPT, UPT, UR6, 0x1, URZ ;  /* 0x0000000106047890 */ /* 0x000fc8000fffe0ff */
[----:B------:R-:W-:-:S04]  /*2ac0*/  UISETP.NE.AND UP0, UPT, UR4, 0x2, UPT ;  /* 0x000000020400788c */ /* 0x000fc8000bf05270 */
[----:B------:R-:W-:Y:S02]  /*2ad0*/  USEL UR7, URZ, 0x1, UP0 ;  /* 0x00000001ff077887 */ /* 0x000fe40008000000 */
[----:B------:R-:W-:-:S04]  /*2ae0*/  USEL UR4, UR4, URZ, UP0 ;  /* 0x000000ff04047287 */ /* 0x000fc80008000000 */
[----:B------:R-:W-:Y:S01]  /*2af0*/  ULEA UR4, UR4, UR37, 0x3 ;  /* 0x0000002504047291 */ /* 0x000fe2000f8e18ff */
[----:B-1----:R-:W-:-:S04]  /*2b00*/  LOP3.LUT R2, R12, UR7, RZ, 0x3c, !PT ;  /* 0x000000070c027c12 */ /* 0x002fc8000f8e3cff */
[----:B------:R-:W-:-:S04]  /*2b10*/  SHF.L.U32 R0, R2, 0x1f, RZ ;  /* 0x0000001f02007819 */ /* 0x000fc800000006ff */
[----:B------:R-:W1:Y:S02]  /*2b20*/  SYNCS.PHASECHK.TRANS64 P0, [UR4+0xc0], R0 ;  /* 0x0000c000ff0075a7 */ /* 0x000e640008001004 */
[----:B-1----:R-:W-:Y:S05]  /*2b30*/  @P0 EXIT ;  /* 0x000000000000094d */ /* 0x002fea0003800000 */
[----:B------:R-:W-:Y:S02]  /*2b40*/  SHF.L.U32 R2, R2, 0x1f, RZ ;  /* 0x0000001f02027819 */ /* 0x000fe400000006ff */
[----:B------:R-:W-:-:S07]  /*2b50*/  MOV R0, UR4 ;  /* 0x0000000400007c02 */ /* 0x000fce0008000f00 */
.L_x_49:
[----:B-1----:R1:W2:Y:S02]  /*2b60*/  SYNCS.PHASECHK.TRANS64.TRYWAIT P0, [R0+URZ+0xc0], R2 ;  /* 0x0000c002000075a7 */ /* 0x0022a400080011ff */
[----:B--2---:R-:W-:Y:S05]  /*2b70*/  @!P0 NANOSLEEP.SYNCS 0x989680 ;  /* 0x009896800000895d */ /* 0x004fea0003900000 */
[----:B------:R-:W2:Y:S02]  /*2b80*/  @!P0 SYNCS.PHASECHK.TRANS64 P0, [R0+URZ+0xc0], R2 ;  /* 0x0000c002000085a7 */ /* 0x000ea400080010ff */
[----:B--2---:R-:W-:Y:S05]  /*2b90*/  @P0 EXIT ;  /* 0x000000000000094d */ /* 0x004fea0003800000 */
[----:B------:R-:W-:Y:S05]  /*2ba0*/  BRA `(.L_x_49) ;  /* 0xfffffffc00ec7947 */ /* 0x000fea000383ffff */
.L_x_42:
[----:B------:R-:W-:-:S09]  /*2bb0*/  UISETP.NE.AND UP1, UPT, UR8, URZ, UPT ;  /* 0x000000ff0800728c */ /* 0x000fd2000bf25270 */
[----:B------:R-:W-:Y:S05]  /*2bc0*/  BRA.U UP1, `(.L_x_50) ;  /* 0x0000000d017c7547 */ /* 0x000fea000b800000 */
[----:B------:R-:W-:Y:S01]  /*2bd0*/  UMOV UR4, 0x40 ;  /* 0x0000004000047882 */ /* 0x000fe20000000000 */
[----:B------:R-:W-:Y:S01]  /*2be0*/  NOP ;  /* 0x0000000000007918 */ /* 0x000fe20000000000 */
[----:B------:R-:W-:Y:S01]  /*2bf0*/  ULEA UR4, UR37, UR4, 0x18 ;  /* 0x0000000425047291 */ /* 0x000fe2000f8ec0ff */
[----:B------:R-:W-:Y:S02]  /*2c00*/  UMOV UR5, 0x400 ;  /* 0x0000040000057882 */ /* 0x000fe40000000000 */
[----:B------:R-:W-:-:S06]  /*2c10*/  ULEA UR37, UR37, UR5, 0x18 ;  /* 0x0000000525257291 */ /* 0x000fcc000f8ec0ff */
[----:B------:R-:W1:Y:S02]  /*2c20*/  LDS.U8 R0, [UR4+0x1c] ;  /* 0x00001c04ff007984 */ /* 0x000e640008000000 */
[----:B-1----:R-:W-:-:S13]  /*2c30*/  ISETP.NE.AND P0, PT, R0, RZ, PT ;  /* 0x000000ff0000720c */ /* 0x002fda0003f05270 */
[----:B------:R-:W-:Y:S05]  /*2c40*/  @P0 BRA `(.L_x_51) ;  /* 0x0000000000580947 */ /* 0x000fea0003800000 */
[----:B------:R-:W-:-:S13]  /*2c50*/  ELECT P0, URZ, PT ;  /* 0x0000000000ff782f */ /* 0x000fda0003800000 */
[----:B------:R-:W-:Y:S05]  /*2c60*/  @!P0 BRA `(.L_x_52) ;  /* 0x0000000000608947 */ /* 0x000fea0003800000 */
[----:B------:R-:W-:Y:S01]  /*2c70*/  UMOV UR5, 0x10 ;  /* 0x0000001000057882 */ /* 0x000fe20000000000 */
[----:B------:R-:W-:Y:S01]  /*2c80*/  HFMA2 R0, -RZ, RZ, 0, 5.9604644775390625e-08 ;  /* 0x00000001ff007431 */ /* 0x000fe200000001ff */
[----:B------:R-:W-:-:S03]  /*2c90*/  MOV R2, 0xffff ;  /* 0x0000ffff00027802 */ /* 0x000fc60000000f00 */
[----:B------:R-:W-:Y:S04]  /*2ca0*/  DEPBAR.LE SB1, 0x36 ;  /* 0x00009d800000791a */ /* 0x000fe80000000000 */
[----:B------:R-:W1:Y:S02]  /*2cb0*/  UTCATOMSWS.FIND_AND_SET.ALIGN UP0, UR5, UR5 ;  /* 0x00000005000575e3 */ /* 0x000e640008000800 */
[----:B-1----:R-:W-:Y:S01]  /*2cc0*/  MOV R3, UR5 ;  /* 0x0000000500037c02 */ /* 0x002fe20008000f00 */
[----:B------:R-:W-:Y:S06]  /*2cd0*/  BRA.U UP0, `(.L_x_53) ;  /* 0x0000000100187547 */ /* 0x000fec000b800000 */
.L_x_54:
[----:B------:R-:W-:Y:S05]  /*2ce0*/  NANOSLEEP 0x64 ;  /* 0x000000640000795d */ /* 0x000fea0003800000 */
[----:B------:R-:W-:-:S05]  /*2cf0*/  UMOV UR5, 0x10 ;  /* 0x0000001000057882 */ /* 0x000fca0000000000 */
[----:B------:R-:W-:Y:S04]  /*2d00*/  DEPBAR.LE SB1, 0x36 ;  /* 0x00009d800000791a */ /* 0x000fe80000000000 */
[----:B------:R-:W1:Y:S02]  /*2d10*/  UTCATOMSWS.FIND_AND_SET.ALIGN UP0, UR5, UR5 ;  /* 0x00000005000575e3 */ /* 0x000e640008000800 */
[----:B-1----:R-:W-:Y:S01]  /*2d20*/  MOV R3, UR5 ;  /* 0x0000000500037c02 */ /* 0x002fe20008000f00 */
[----:B------:R-:W-:Y:S05]  /*2d30*/  BRA.U !UP0, `(.L_x_54) ;  /* 0xfffffffd08e87547 */ /* 0x000fea000b83ffff */
.L_x_53:
[-C--:B------:R-:W-:Y:S02]  /*2d40*/  SHF.L.U32 R2, R2, R3.reuse, RZ ;  /* 0x0000000302027219 */ /* 0x080fe400000006ff */
[----:B------:R-:W-:Y:S01]  /*2d50*/  SHF.L.U32 R0, R0, R3, RZ ;  /* 0x0000000300007219 */ /* 0x000fe200000006ff */
[----:B------:R-:W-:Y:S02]  /*2d60*/  IMAD.SHL.U32 R3, R3, 0x20, RZ ;  /* 0x0000002003037824 */ /* 0x000fe400078e00ff */
[----:B------:R1:W-:Y:S04]  /*2d70*/  ATOMS.OR RZ, [UR4+0x14], R2 ;  /* 0x00001402ffff798c */ /* 0x0003e8000b000004 */
[----:B------:R1:W-:Y:S04]  /*2d80*/  ATOMS.OR RZ, [UR4+0x18], R0 ;  /* 0x00001800ffff798c */ /* 0x0003e8000b000004 */
[----:B------:R1:W-:Y:S01]  /*2d90*/  STS [UR37+0x160], R3 ;  /* 0x00016003ff007988 */ /* 0x0003e20008000825 */
[----:B------:R-:W-:Y:S05]  /*2da0*/  BRA `(.L_x_52) ;  /* 0x0000000000107947 */ /* 0x000fea0003800000 */
.L_x_51:
[----:B------:R-:W-:Y:S02]  /*2db0*/  MOV R0, 0xffffffff ;  /* 0xffffffff00007802 */ /* 0x000fe40000000f00 */
[----:B------:R-:W-:-:S03]  /*2dc0*/  MOV R2, 0x2df0 ;  /* 0x00002df000027802 */ /* 0x000fc60000000f00 */
[----:B------:R1:W-:Y:S04]  /*2dd0*/  STS [UR37+0x160], R0 ;  /* 0x00016000ff007988 */ /* 0x0003e80008000825 */
[----:B-1-3-5:R-:W-:Y:S05]  /*2de0*/  CALL.REL.NOINC `($__internal_1_$__cuda_sm10x_tcgen05_guardrail_trap_phase_invalid_during_alloc) ;  /* 0x0000006800f07944 */ /* 0x02afea0003c00000 */
.L_x_52:
[----:B------:R-:W-:Y:S05]  /*2df0*/  WARPSYNC.ALL ;  /* 0x0000000000007948 */ /* 0x000fea0003800000 */
[----:B------:R-:W2:Y:S01]  /*2e00*/  S2UR UR6, SR_CgaCtaId ;  /* 0x00000000000679c3 */ /* 0x000ea20000008800 */
[----:B------:R-:W-:Y:S01]  /*2e10*/  UMOV UR4, 0x400 ;  /* 0x0000040000047882 */ /* 0x000fe20000000000 */
[----:B------:R-:W-:-:S06]  /*2e20*/  NOP ;  /* 0x0000000000007918 */ /* 0x000fcc0000000000 */
[----:B------:R-:W-:Y:S06]  /*2e30*/  BAR.ARV 0x6, 0xa0 ;  /* 0x0182800000007b1d */ /* 0x000fec0000002000 */
[----:B------:R-:W4:Y:S01]  /*2e40*/  LDCU UR7, c[0x0][0x38c] ;  /* 0x00007180ff0777ac */ /* 0x000f220008000800 */
[----:B------:R-:W-:Y:S01]  /*2e50*/  IMAD.MOV.U32 R11, RZ, RZ, 0x1 ;  /* 0x00000001ff0b7424 */ /* 0x000fe200078e00ff */
[----:B------:R-:W-:Y:S01]  /*2e60*/  CS2R R8, SRZ ;  /* 0x0000000000087805 */ /* 0x000fe2000001ff00 */
[----:B------:R-:W-:Y:S01]  /*2e70*/  IMAD.MOV.U32 R10, RZ, RZ, RZ ;  /* 0x000000ffff0a7224 */ /* 0x000fe200078e00ff */
[----:B------:R-:W-:Y:S01]  /*2e80*/  UMOV UR18, URZ ;  /* 0x000000ff00127c82 */ /* 0x000fe20008000000 */
[----:B------:R-:W-:Y:S01]  /*2e90*/  UMOV UR17, URZ ;  /* 0x000000ff00117c82 */ /* 0x000fe20008000000 */
[----:B------:R-:W-:Y:S01]  /*2ea0*/  UMOV UR22, 0x0 ;  /* 0x0000000000167882 */ /* 0x000fe20000000000 */
[----:B------:R-:W-:Y:S01]  /*2eb0*/  UMOV UR23, 0x8200010 ;  /* 0x0820001000177882 */ /* 0x000fe20000000000 */
[----:B------:R-:W-:Y:S01]  /*2ec0*/  UMOV UR20, 0x0 ;  /* 0x0000000000147882 */ /* 0x000fe20000000000 */
[----:B------:R-:W-:Y:S01]  /*2ed0*/  UMOV UR21, 0x8200010 ;  /* 0x0820001000157882 */ /* 0x000fe20000000000 */
[----:B--2---:R-:W-:Y:S01]  /*2ee0*/  ULEA UR6, UR6, UR4, 0x18 ;  /* 0x0000000406067291 */ /* 0x004fe2000f8ec0ff */
[----:B------:R-:W2:Y:S03]  /*2ef0*/  LDCU UR4, c[0x0][0x38c] ;  /* 0x00007180ff0477ac */ /* 0x000ea60008000800 */
[----:B------:R-:W-:-:S02]  /*2f00*/  UIADD3 UR11, UPT, UPT, UR6, 0x8400, URZ ;  /* 0x00008400060b7890 */ /* 0x000fc4000fffe0ff */
[----:B----4-:R-:W-:-:S03]  /*2f10*/  UIADD3 UR7, UPT, UPT, UR7, 0x1f, URZ ;  /* 0x0000001f07077890 */ /* 0x010fc6000fffe0ff */
[----:B-1----:R-:W1:Y:S01]  /*2f20*/  LDS R0, [UR6+0x160] ;  /* 0x00016006ff007984 */ /* 0x002e620008000800 */
[----:B------:R-:W-:Y:S02]  /*2f30*/  UIADD3 UR12, UPT, UPT, UR6, 0x14400, URZ ;  /* 0x00014400060c7890 */ /* 0x000fe4000fffe0ff */
[----:B------:R-:W-:Y:S02]  /*2f40*/  USHF.R.S32.HI UR5, URZ, 0x1f, UR7 ;  /* 0x0000001fff057899 */ /* 0x000fe40008011407 */
[----:B------:R-:W-:Y:S02]  /*2f50*/  USHF.R.U32.HI UR11, URZ, 0x4, UR11 ;  /* 0x00000004ff0b7899 */ /* 0x000fe4000801160b */
[----:B------:R-:W-:Y:S02]  /*2f60*/  ULEA.HI UR5, UR5, UR7, URZ, 0x5 ;  /* 0x0000000705057291 */ /* 0x000fe4000f8f28ff */
[----:B------:R-:W-:Y:S02]  /*2f70*/  USHF.R.U32.HI UR12, URZ, 0x4, UR12 ;  /* 0x00000004ff0c7899 */ /* 0x000fe4000801160c */
[----:B------:R-:W-:-:S02]  /*2f80*/  USHF.R.S32.HI UR5, URZ, 0x5, UR5 ;  /* 0x00000005ff057899 */ /* 0x000fc40008011405 */
[----:B------:R-:W-:Y:S02]  /*2f90*/  ULOP3.LUT UR11, UR11, 0x3fff, URZ, 0xc0, !UPT ;  /* 0x00003fff0b0b7892 */ /* 0x000fe4000f8ec0ff */
[----:B------:R-:W-:Y:S02]  /*2fa0*/  UISETP.LT.AND UP0, UPT, UR5, 0x1, UPT ;  /* 0x000000010500788c */ /* 0x000fe4000bf01270 */
[----:B------:R-:W-:Y:S02]  /*2fb0*/  ULOP3.LUT UR12, UR12, 0x3fff, URZ, 0xc0, !UPT ;  /* 0x00003fff0c0c7892 */ /* 0x000fe4000f8ec0ff */
[----:B------:R-:W-:Y:S02]  /*2fc0*/  USEL UR10, UR5, 0x1, !UP0 ;  /* 0x00000001050a7887 */ /* 0x000fe4000c000000 */
[----:B------:R-:W-:Y:S02]  /*2fd0*/  ULOP3.LUT UR11, UR11, 0x10000, URZ, 0xfc, !UPT ;  /* 0x000100000b0b7892 */ /* 0x000fe4000f8efcff */
[----:B------:R-:W-:-:S02]  /*2fe0*/  ULOP3.LUT UR12, UR12, 0x10000, URZ, 0xfc, !UPT ;  /* 0x000100000c0c7892 */ /* 0x000fc4000f8efcff */
[----:B------:R-:W-:Y:S02]  /*2ff0*/  UIADD3 UR10, UPT, UPT, -UR10, URZ, URZ ;  /* 0x000000ff0a0a7290 */ /* 0x000fe4000fffe1ff */
[----:B--2---:R-:W-:Y:S01]  /*3000*/  UISETP.GE.AND UP3, UPT, UR4, 0x1, UPT ;  /* 0x000000010400788c */ /* 0x004fe2000bf66270 */
[----:B-1----:R-:W-:-:S15]  /*3010*/  R2UR UR19, R0 ;  /* 0x00000000001372ca */ /* 0x002fde00000e0000 */
.L_x_61:
[----:B------:R-:W-:Y:S02]  /*3020*/  LEA R0, R10, UR6, 0x3 ;  /* 0x000000060a007c11 */ /* 0x000fe4000f8e18ff */
[----:B------:R-:W-:Y:S02]  /*3030*/  SHF.L.U32 R2, R9, 0x1f, RZ ;  /* 0x0000001f09027819 */ /* 0x000fe400000006ff */
[----:B------:R-:W-:Y:S01]  /*3040*/  PLOP3.LUT P0, PT, PT, PT, UP3, 0x80, 0x8 ;  /* 0x000000000008781c */ /* 0x000fe20003f0f038 */
[----:B------:R-:W-:Y:S01]  /*3050*/  VIADD R3, R0, 0xc0 ;  /* 0x000000c000037836 */ /* 0x000fe20000000000 */
[----:B-1----:R-:W1:Y:S02]  /*3060*/  SYNCS.PHASECHK.TRANS64.TRYWAIT P1, [R0+URZ+0xb0], R2 ;  /* 0x0000b002000075a7 */ /* 0x002e6400080211ff */
[----:B-1--4-:R-:W-:Y:S09]  /*3070*/  @!P1 BRA `(.L_x_55) ;  /* 0x00000060004c9947 */ /* 0x012ff20003800000 */
.L_x_152:
[----:B------:R-:W-:Y:S01]  /*3080*/  LEA R4, R10, UR6, 0x4 ;  /* 0x000000060a047c11 */ /* 0x000fe2000f8e20ff */
[----:B------:R-:W-:Y:S01]  /*3090*/  @UP3 ULEA UR4, UR17, UR6, 0x3 ;  /* 0x0000000611043291 */ /* 0x000fe2000f8e18ff */
[----:B------:R-:W-:Y:S01]  /*30a0*/  PLOP3.LUT P2, PT, PT, PT, PT, 0x80, 0x8 ;  /* 0x000000000008781c */ /* 0x000fe20003f4f070 */
[----:B------:R-:W-:Y:S01]  /*30b0*/  ULEA UR8, UR18, UR6, 0x3 ;  /* 0x0000000612087291 */ /* 0x000fe2000f8e18ff */
[----:B------:R-:W-:Y:S01]  /*30c0*/  PRMT R3, RZ, 0x654, R3 ;  /* 0x00000654ff037816 */ /* 0x000fe20000000003 */
[----:B------:R-:W-:Y:S01]  /*30d0*/  ULEA UR9, UR18, UR19, 0x7 ;  /* 0x0000001312097291 */ /* 0x000fe2000f8e38ff */
[----:B------:R-:W2:Y:S01]  /*30e0*/  LDS.128 R4, [R4+0x140] ;  /* 0x0001400004047984 */ /* 0x000ea20000000c00 */
[----:B-1----:R-:W-:Y:S02]  /*30f0*/  @P0 SHF.L.U32 R2, R8, 0x1f, RZ ;  /* 0x0000001f08020819 */ /* 0x002fe400000006ff */
[----:B------:R-:W-:Y:S01]  /*3100*/  SHF.L.U32 R0, R11, 0x1f, RZ ;  /* 0x0000001f0b007819 */ /* 0x000fe200000006ff */
[----:B------:R-:W-:Y:S01]  /*3110*/  @!PT LDS RZ, [RZ] ;  /* 0x00000000fffff984 */ /* 0x000fe20000000800 */
[----:B------:R-:W-:Y:S01]  /*3120*/  @!PT LDS RZ, [RZ] ;  /* 0x00000000fffff984 */ /* 0x000fe20000000800 */
[----:B------:R-:W-:Y:S01]  /*3130*/  @!PT LDS RZ, [RZ] ;  /* 0x00000000fffff984 */ /* 0x000fe20000000800 */
[----:B------:R-:W-:Y:S01]  /*3140*/  @!PT LDS RZ, [RZ] ;  /* 0x00000000fffff984 */ /* 0x000fe20000000800 */
[----:B------:R1:W-:Y:S06]  /*3150*/  MEMBAR.ALL.CTA ;  /* 0x0000000000007992 */ /* 0x0003ec0000008000 */
[----:B-1----:R-:W1:Y:S02]  /*3160*/  FENCE.VIEW.ASYNC.S ;  /* 0x00000000000073c6 */ /* 0x002e640000000000 */
[----:B-1----:R1:W-:Y:S01]  /*3170*/  SYNCS.ARRIVE.TRANS64.RED.A1T0 RZ, [R3+URZ], RZ ;  /* 0x000000ff03ff79a7 */ /* 0x0023e200081004ff */
[----:B------:R1:W4:Y:S01]  /*3180*/  @P0 SYNCS.PHASECHK.TRANS64.TRYWAIT P2, [UR4], R2 ;  /* 0x00000002ff0005a7 */ /* 0x0003220008041104 */
[----:B--2---:R-:W-:Y:S01]  /*3190*/  LOP3.LUT P1, RZ, R6, 0x1, RZ, 0xc0, !PT ;  /* 0x0000000106ff7812 */ /* 0x004fe2000782c0ff */
[----:B------:R-:W2:Y:S02]  /*31a0*/  SYNCS.PHASECHK.TRANS64.TRYWAIT P0, [UR8+0xf0], R0 ;  /* 0x0000f000ff0075a7 */ /* 0x000ea40008001108 */
[----:B-12-4-:R-:W-:Y:S10]  /*31b0*/  @!P0 BRA `(.L_x_56) ;  /* 0x0000006000108947 */ /* 0x016ff40003800000 */
.L_x_154:
[----:B------:R-:W-:Y:S01]  /*31c0*/  IADD3 R10, PT, PT, R10, 0x1, RZ ;  /* 0x000000010a0a7810 */ /* 0x000fe20007ffe0ff */
[----:B------:R-:W-:Y:S06]  /*31d0*/  BRA.U !UP3, `(.L_x_57) ;  /* 0x000000010b987547 */ /* 0x000fec000b800000 */
[----:B------:R-:W-:Y:S01]  /*31e0*/  UPLOP3.LUT UP4, UPT, UPT, UPT, UPT, 0x40, 0x4 ;  /* 0x000000000004789c */ /* 0x000fe20003f8e870 */
[----:B------:R-:W-:Y:S01]  /*31f0*/  UMOV UR16, UR10 ;  /* 0x0000000a00107c82 */ /* 0x000fe20008000000 */
[----:B------:R-:W-:Y:S01]  /*3200*/  UMOV UR15, UR5 ;  /* 0x00000005000f7c82 */ /* 0x000fe20008000000 */
[----:B------:R-:W-:-:S08]  /*3210*/  UMOV UR14, UR17 ;  /* 0x00000011000e7c82 */ /* 0x000fd00008000000 */
.L_x_60:
[----:B------:R-:W-:Y:S02]  /*3220*/  UIADD3 UR16, UPT, UPT, UR16, 0x1, URZ ;  /* 0x0000000110107890 */ /* 0x000fe4000fffe0ff */
[----:B--2---:R-:W-:Y:S02]  /*3230*/  ULEA UR7, UR14, UR6, 0x3 ;  /* 0x000000060e077291 */ /* 0x004fe4000f8e18ff */
[----:B------:R-:W-:Y:S01]  /*3240*/  UISETP.NE.AND UP0, UPT, UR16, URZ, UPT ;  /* 0x000000ff1000728c */ /* 0x000fe2000bf05270 */
[----:B----4-:R-:W-:Y:S10]  /*3250*/  @P2 BRA `(.L_x_58) ;  /* 0x00000000000c2947 */ /* 0x010ff40003800000 */
[----:B-1----:R-:W-:Y:S04]  /*3260*/  SHF.L.U32 R2, R8, 0x1f, RZ ;  /* 0x0000001f08027819 */ /* 0x002fe800000006ff */
[----:B------:R-:W1:Y:S02]  /*3270*/  SYNCS.PHASECHK.TRANS64.TRYWAIT P0, [UR7], R2 ;  /* 0x00000002ff0075a7 */ /* 0x000e640008001107 */
[----:B-1----:R-:W-:Y:S05]  /*3280*/  @!P0 BRA `(.L_x_59) ;  /* 0x0000005c00f48947 */ /* 0x002fea0003800000 */
.L_x_58:
[----:B------:R-:W-:Y:S01]  /*3290*/  UISETP.NE.AND UP1, UPT, UR15, 0x1, UPT ;  /* 0x000000010f00788c */ /* 0x000fe2000bf25270 */
[----:B------:R-:W-:Y:S01]  /*32a0*/  PLOP3.LUT P2, PT, PT, PT, PT, 0x80, 0x8 ;  /* 0x000000000008781c */ /* 0x000fe20003f4f070 */
[----:B------:R-:W-:Y:S02]  /*32b0*/  UIADD3 UR17, UPT, UPT, UR14, 0x1, URZ ;  /* 0x000000010e117890 */ /* 0x000fe4000fffe0ff */
[----:B------:R-:W-:Y:S02]  /*32c0*/  ULEA UR24, UR14, UR12, 0x9 ;  /* 0x0000000c0e187291 */ /* 0x000fe4000f8e48ff */
[----:B------:R-:W-:Y:S01]  /*32d0*/  UISETP.NE.AND UP2, UPT, UR17, 0x6, UPT ;  /* 0x000000061100788c */ /* 0x000fe2000bf45270 */
[----:B------:R-:W-:Y:S01]  /*32e0*/  PLOP3.LUT P0, PT, PT, PT, UP1, 0x80, 0x8 ;  /* 0x000000000008781c */ /* 0x000fe20003f0f018 */
[----:B------:R-:W-:Y:S02]  /*32f0*/  ULEA UR26, UR14, UR11, 0x9 ;  /* 0x0000000b0e1a7291 */ /* 0x000fe4000f8e48ff */
[----:B------:R-:W-:Y:S02]  /*3300*/  USEL UR13, URZ, 0x1, UP2 ;  /* 0x00000001ff0d7887 */ /* 0x000fe40009000000 */
[----:B------:R-:W-:Y:S02]  /*3310*/  USEL UR17, UR17, URZ, UP2 ;  /* 0x000000ff11117287 */ /* 0x000fe40009000000 */
[----:B------:R-:W-:Y:S02]  /*3320*/  UIADD3 UR30, UPT, UPT, UR24, 0x2, URZ ;  /* 0x00000002181e7890 */ /* 0x000fe4000fffe0ff */
[----:B------:R-:W-:Y:S01]  /*3330*/  @UP1 ULEA UR4, UR17, UR6, 0x3 ;  /* 0x0000000611041291 */ /* 0x000fe2000f8e18ff */
[----:B------:R-:W-:Y:S01]  /*3340*/  LOP3.LUT R8, R8, UR13, RZ, 0x3c, !PT ;  /* 0x0000000d08087c12 */ /* 0x000fe2000f8e3cff */
[----:B------:R-:W-:Y:S02]  /*3350*/  UIADD3 UR28, UPT, UPT, UR26, 0x2, URZ ;  /* 0x000000021a1c7890 */ /* 0x000fe4000fffe0ff */
[----:B------:R-:W-:Y:S01]  /*3360*/  UIADD3 UR7, UPT, UPT, UR7, 0x30, URZ ;  /* 0x0000003007077890 */ /* 0x000fe2000fffe0ff */
[----:B-1----:R-:W-:Y:S01]  /*3370*/  @P0 SHF.L.U32 R0, R8, 0x1f, RZ ;  /* 0x0000001f08000819 */ /* 0x002fe200000006ff */
[----:B------:R-:W-:Y:S01]  /*3380*/  UMOV UR25, 0x80004020 ;  /* 0x8000402000197882 */ /* 0x000fe20000000000 */
[----:B------:R-:W-:Y:S01]  /*3390*/  UMOV UR27, 0x80004020 ;  /* 0x80004020001b7882 */ /* 0x000fe20000000000 */
[----:B------:R-:W-:Y:S01]  /*33a0*/  UMOV UR31, 0x80004020 ;  /* 0x80004020001f7882 */ /* 0x000fe20000000000 */
[----:B------:R2:W4:Y:S01]  /*33b0*/  @P0 SYNCS.PHASECHK.TRANS64.TRYWAIT P2, [UR4], R0 ;  /* 0x00000000ff0005a7 */ /* 0x0005220008041104 */
[----:B------:R-:W-:Y:S01]  /*33c0*/  UIADD3 UR15, UPT, UPT, UR15, -0x1, URZ ;  /* 0xffffffff0f0f7890 */ /* 0x000fe2000fffe0ff */
[----:B------:R2:W-:Y:S01]  /*33d0*/  UTCHMMA gdesc[UR26], gdesc[UR24], tmem[UR9], tmem[UR22], idesc[UR23], UP4 ;  /* 0x00ff16181a0075ea */ /* 0x0005e2000a000009 */
[----:B------:R-:W-:Y:S01]  /*33e0*/  UPLOP3.LUT UP4, UPT, UPT, UPT, UPT, 0x80, 0x8 ;  /* 0x000000000008789c */ /* 0x000fe20003f8f070 */
[----:B------:R-:W-:Y:S01]  /*33f0*/  UMOV UR29, 0x80004020 ;  /* 0x80004020001d7882 */ /* 0x000fe20000000000 */
[----:B------:R-:W-:Y:S01]  /*3400*/  UMOV UR14, UR17 ;  /* 0x00000011000e7c82 */ /* 0x000fe20008000000 */
[----:B------:R2:W-:Y:S01]  /*3410*/  UTCHMMA gdesc[UR28], gdesc[UR30], tmem[UR9], tmem[UR20], idesc[UR21], UPT ;  /* 0x00ff141e1c0075ea */ /* 0x0005e2000b800009 */
[----:B------:R2:W-:Y:S01]  /*3420*/  UTCBAR [UR7], URZ ;  /* 0x000000ff070073e9 */ /* 0x0005e200080000ff */
[----:B------:R-:W-:Y:S06]  /*3430*/  BRA.U UP0, `(.L_x_60) ;  /* 0xfffffffd00787547 */ /* 0x000fec000b83ffff */
.L_x_57:
[----:B------:R-:W-:Y:S01]  /*3440*/  UIADD3 UR18, UPT, UPT, UR18, 0x1, URZ ;  /* 0x0000000112127890 */ /* 0x000fe2000fffe0ff */
[C---:B------:R-:W-:Y:S01]  /*3450*/  ISETP.NE.AND P0, PT, R10.reuse, 0x2, PT ;  /* 0x000000020a00780c */ /* 0x040fe20003f05270 */
[----:B------:R-:W-:Y:S02]  /*3460*/  UIADD3 UR8, UPT, UPT, UR8, 0xd0, URZ ;  /* 0x000000d008087890 */ /* 0x000fe4000fffe0ff */
[----:B------:R-:W-:Y:S01]  /*3470*/  UISETP.NE.AND UP0, UPT, UR18, 0x4, UPT ;  /* 0x000000041200788c */ /* 0x000fe2000bf05270 */
[----:B-12---:R-:W-:Y:S02]  /*3480*/  SEL R0, RZ, 0x1, P0 ;  /* 0x00000001ff007807 */ /* 0x006fe40000000000 */
[----:B------:R-:W-:Y:S01]  /*3490*/  SEL R10, R10, RZ, P0 ;  /* 0x000000ff0a0a7207 */ /* 0x000fe20000000000 */
[----:B------:R-:W-:Y:S01]  /*34a0*/  USEL UR4, URZ, 0x1, UP0 ;  /* 0x00000001ff047887 */ /* 0x000fe20008000000 */
[----:B------:R-:W-:Y:S01]  /*34b0*/  LOP3.LUT R9, R9, R0, RZ, 0x3c, !PT ;  /* 0x0000000009097212 */ /* 0x000fe200078e3cff */
[----:B------:R-:W-:Y:S01]  /*34c0*/  USEL UR18, UR18, URZ, UP0 ;  /* 0x000000ff12127287 */ /* 0x000fe20008000000 */
[----:B------:R1:W-:Y:S03]  /*34d0*/  UTCBAR [UR8], URZ ;  /* 0x000000ff080073e9 */ /* 0x0003e600080000ff */
[----:B------:R-:W-:Y:S01]  /*34e0*/  LOP3.LUT R11, R11, UR4, RZ, 0x3c, !PT ;  /* 0x000000040b0b7c12 */ /* 0x000fe2000f8e3cff */
[----:B------:R-:W-:Y:S07]  /*34f0*/  @P1 BRA `(.L_x_61) ;  /* 0xfffffff800c81947 */ /* 0x000fee000383ffff */
[----:B------:R-:W2:Y:S01]  /*3500*/  S2UR UR4, SR_CgaCtaId ;  /* 0x00000000000479c3 */ /* 0x000ea20000008800 */
[----:B------:R-:W-:Y:S01]  /*3510*/  ELECT P0, URZ, PT ;  /* 0x0000000000ff782f */ /* 0x000fe20003800000 */
[----:B------:R-:W-:Y:S01]  /*3520*/  IMAD.MOV.U32 R0, RZ, RZ, 0x1 ;  /* 0x00000001ff007424 */ /* 0x000fe200078e00ff */
[----:B------:R-:W-:Y:S01]  /*3530*/  UIADD3 UR6, UPT, UPT, UR6, 0xf0, URZ ;  /* 0x000000f006067890 */ /* 0x000fe2000fffe0ff */
[----:B------:R-:W-:Y:S01]  /*3540*/  SHF.L.U32 R2, R11, 0x1f, RZ ;  /* 0x0000001f0b027819 */ /* 0x000fe200000006ff */
[----:B------:R-:W-:-:S03]  /*3550*/  UMOV UR5, 0x40 ;  /* 0x0000004000057882 */ /* 0x000fc60000000000 */
[----:B------:R-:W-:Y:S01]  /*3560*/  UVIRTCOUNT.DEALLOC.SMPOOL 0x80 ;  /* 0x000000800000784c */ /* 0x000fe20000000000 */
[----:B--2---:R-:W-:Y:S02]  /*3570*/  ULEA UR4, UR4, UR5, 0x18 ;  /* 0x0000000504047291 */ /* 0x004fe4000f8ec0ff */
[----:B------:R-:W-:-:S07]  /*3580*/  ULEA UR5, UR18, UR6, 0x3 ;  /* 0x0000000612057291 */ /* 0x000fce000f8e18ff */
[----:B------:R2:W-:Y:S02]  /*3590*/  @P0 STS.U8 [UR4+0x1c], R0 ;  /* 0x00001c00ff000988 */ /* 0x0005e40008000004 */
[----:B------:R-:W3:Y:S02]  /*35a0*/  SYNCS.PHASECHK.TRANS64.TRYWAIT P0, [UR5], R2 ;  /* 0x00000002ff0075a7 */ /* 0x000ee40008001105 */
[----:B--23--:R-:W-:Y:S05]  /*35b0*/  @!P0 BRA `(.L_x_62) ;  /* 0x0000005c00408947 */ /* 0x00cfea0003800000 */
.L_x_157:
[----:B------:R-:W-:-:S04]  /*35c0*/  UIADD3 UR7, UPT, UPT, UR18, 0x1, URZ ;  /* 0x0000000112077890 */ /* 0x000fc8000fffe0ff */
[----:B------:R-:W-:-:S04]  /*35d0*/  UISETP.NE.AND UP0, UPT, UR7, 0x4, UPT ;  /* 0x000000040700788c */ /* 0x000fc8000bf05270 */
[----:B-1----:R-:W-:Y:S02]  /*35e0*/  USEL UR8, URZ, 0x1, UP0 ;  /* 0x00000001ff087887 */ /* 0x002fe40008000000 */
[----:B------:R-:W-:-:S04]  /*35f0*/  USEL UR7, UR7, URZ, UP0 ;  /* 0x000000ff07077287 */ /* 0x000fc80008000000 */
[----:B------:R-:W-:Y:S01]  /*3600*/  ULEA UR5, UR7, UR6, 0x3 ;  /* 0x0000000607057291 */ /* 0x000fe2000f8e18ff */
[----:B--2---:R-:W-:-:S04]  /*3610*/  LOP3.LUT R2, R11, UR8, RZ, 0x3c, !PT ;  /* 0x000000080b027c12 */ /* 0x004fc8000f8e3cff */
[----:B------:R-:W-:-:S04]  /*3620*/  SHF.L.U32 R3, R2, 0x1f, RZ ;  /* 0x0000001f02037819 */ /* 0x000fc800000006ff */
[----:B------:R-:W1:Y:S02]  /*3630*/  SYNCS.PHASECHK.TRANS64.TRYWAIT P0, [UR5], R3 ;  /* 0x00000003ff0075a7 */ /* 0x000e640008001105 */
[----:B-1----:R-:W-:Y:S05]  /*3640*/  @!P0 BRA `(.L_x_63) ;  /* 0x0000005c00348947 */ /* 0x002fea0003800000 */
.L_x_159:
        /* <DEDUP_REMOVED lines=9> */
.L_x_161:
[----:B------:R-:W-:-:S04]  /*36e0*/  UIADD3 UR7, UPT, UPT, UR7, 0x1, URZ ;  /* 0x0000000107077890 */ /* 0x000fc8000fffe0ff */
[----:B------:R-:W-:-:S04]  /*36f0*/  UISETP.NE.AND UP0, UPT, UR7, 0x4, UPT ;  /* 0x000000040700788c */ /* 0x000fc8000bf05270 */
[----:B------:R-:W-:Y:S02]  /*3700*/  USEL UR5, URZ, 0x1, UP0 ;  /* 0x00000001ff057887 */ /* 0x000fe40008000000 */
[----:B------:R-:W-:-:S04]  /*3710*/  USEL UR7, UR7, URZ, UP0 ;  /* 0x000000ff07077287 */ /* 0x000fc80008000000 */
[----:B------:R-:W-:Y:S01]  /*3720*/  ULEA UR7, UR7, UR6, 0x3 ;  /* 0x0000000607077291 */ /* 0x000fe2000f8e18ff */
[----:B------:R-:W-:-:S04]  /*3730*/  LOP3.LUT R2, R2, UR5, RZ, 0x3c, !PT ;  /* 0x0000000502027c12 */ /* 0x000fc8000f8e3cff */
[----:B------:R-:W-:-:S04]  /*3740*/  SHF.L.U32 R2, R2, 0x1f, RZ ;  /* 0x0000001f02027819 */ /* 0x000fc800000006ff */
[----:B------:R-:W2:Y:S02]  /*3750*/  SYNCS.PHASECHK.TRANS64.TRYWAIT P0, [UR7], R2 ;  /* 0x00000002ff0075a7 */ /* 0x000ea40008001107 */
[----:B--2---:R-:W-:Y:S05]  /*3760*/  @!P0 BRA `(.L_x_65) ;  /* 0x0000005c001c8947 */ /* 0x004fea0003800000 */
.L_x_163:
[----:B------:R-:W-:Y:S01]  /*3770*/  NOP ;  /* 0x0000000000007918 */ /* 0x000fe20000000000 */
[----:B-1----:R-:W1:Y:S01]  /*3780*/  LDS R0, [UR4+0x14] ;  /* 0x00001404ff007984 */ /* 0x002e620008000800 */
[----:B------:R-:W-:Y:S01]  /*3790*/  ULOP3.LUT UR6, UR19, 0xffff, URZ, 0xc0, !UPT ;  /* 0x0000ffff13067892 */ /* 0x000fe2000f8ec0ff */
[----:B------:R-:W-:Y:S01]  /*37a0*/  UMOV UR8, 0xffff ;  /* 0x0000ffff00087882 */ /* 0x000fe20000000000 */
[----:B------:R-:W-:Y:S02]  /*37b0*/  UMOV UR5, 0x1 ;  /* 0x0000000100057882 */ /* 0x000fe40000000000 */
[----:B------:R-:W-:-:S04]  /*37c0*/  USHF.R.U32.HI UR6, URZ, 0x5, UR6 ;  /* 0x00000005ff067899 */ /* 0x000fc80008011606 */
[----:B------:R-:W-:Y:S02]  /*37d0*/  USHF.L.U32 UR8, UR8, UR6, URZ ;  /* 0x0000000608087299 */ /* 0x000fe400080006ff */
[----:B------:R-:W-:-:S04]  /*37e0*/  USHF.L.U32 UR5, UR5, UR6, URZ ;  /* 0x0000000605057299 */ /* 0x000fc800080006ff */
[----:B-1----:R-:W-:-:S04]  /*37f0*/  LOP3.LUT R0, R0, UR8, RZ, 0xc0, !PT ;  /* 0x0000000800007c12 */ /* 0x002fc8000f8ec0ff */
[----:B------:R-:W-:-:S13]  /*3800*/  ISETP.NE.AND P0, PT, R0, UR8, PT ;  /* 0x0000000800007c0c */ /* 0x000fda000bf05270 */
[----:B------:R-:W-:Y:S05]  /*3810*/  @P0 BRA `(.L_x_66) ;  /* 0x0000000000580947 */ /* 0x000fea0003800000 */
[----:B------:R-:W1:Y:S02]  /*3820*/  LDS R0, [UR4+0x18] ;  /* 0x00001804ff007984 */ /* 0x000e640008000800 */
[----:B-1----:R-:W-:-:S04]  /*3830*/  LOP3.LUT R0, R0, UR5, RZ, 0xc0, !PT ;  /* 0x0000000500007c12 */ /* 0x002fc8000f8ec0ff */
[----:B------:R-:W-:-:S13]  /*3840*/  ISETP.NE.AND P0, PT, R0, UR5, PT ;  /* 0x0000000500007c0c */ /* 0x000fda000bf05270 */
[----:B------:R-:W-:Y:S05]  /*3850*/  @P0 BRA `(.L_x_67) ;  /* 0x00000000003c0947 */ /* 0x000fea0003800000 */
[----:B------:R-:W1:Y:S01]  /*3860*/  S2R R2, SR_LANEID ;  /* 0x0000000000027919 */ /* 0x000e620000000000 */
[----:B------:R-:W-:Y:S01]  /*3870*/  ULOP3.LUT UR8, URZ, UR8, URZ, 0x33, !UPT ;  /* 0x00000008ff087292 */ /* 0x000fe2000f8e33ff */
[----:B------:R-:W-:Y:S02]  /*3880*/  VOTEU.ANY UR7, UPT, PT ;  /* 0x0000000000077886 */ /* 0x000fe400038e0100 */
[----:B------:R-:W-:-:S03]  /*3890*/  UFLO.U32 UR7, UR7 ;  /* 0x00000007000772bd */ /* 0x000fc600080e0000 */
[----:B------:R-:W-:-:S04]  /*38a0*/  IMAD.U32 R0, RZ, RZ, UR8 ;  /* 0x00000008ff007e24 */ /* 0x000fc8000f8e00ff */
[----:B------:R2:W3:Y:S02]  /*38b0*/  REDUX UR6, R0 ;  /* 0x00000000000673c4 */ /* 0x0004e40000000000 */
[----:B------:R1:W-:Y:S02]  /*38c0*/  UTCATOMSWS.AND URZ, UR8 ;  /* 0x0000000800ff79e3 */ /* 0x0003e40008000000 */
[----:B-1----:R-:W-:Y:S02]  /*38d0*/  ISETP.EQ.U32.AND P0, PT, R2, UR7, PT ;  /* 0x0000000702007c0c */ /* 0x002fe4000bf02070 */
[----:B--2---:R-:W-:Y:S02]  /*38e0*/  LOP3.LUT R0, RZ, UR5, RZ, 0x33, !PT ;  /* 0x00000005ff007c12 */ /* 0x004fe4000f8e33ff */
[----:B---3--:R-:W-:Y:S02]  /*38f0*/  MOV R2, UR6 ;  /* 0x0000000600027c02 */ /* 0x008fe40008000f00 */
[----:B------:R-:W1:Y:S07]  /*3900*/  REDUX UR5, R0 ;  /* 0x00000000000573c4 */ /* 0x000e6e0000000000 */
[----:B------:R2:W-:Y:S01]  /*3910*/  @P0 ATOMS.AND RZ, [UR4+0x14], R2 ;  /* 0x00001402ffff098c */ /* 0x0005e2000a800004 */
[----:B-1----:R-:W-:-:S05]  /*3920*/  IMAD.U32 R0, RZ, RZ, UR5 ;  /* 0x00000005ff007e24 */ /* 0x002fca000f8e00ff */
[----:B------:R2:W-:Y:S01]  /*3930*/  @P0 ATOMS.AND RZ, [UR4+0x18], R0 ;  /* 0x00001800ffff098c */ /* 0x0005e2000a800004 */
[----:B------:R-:W-:Y:S05]  /*3940*/  BRA `(.L_x_68) ;  /* 0x0000000000147947 */ /* 0x000fea0003800000 */
.L_x_67:
[----:B------:R-:W-:Y:S02]  /*3950*/  MOV R2, 0x3970 ;  /* 0x0000397000027802 */ /* 0x000fe40000000f00 */
[----:B----45:R-:W-:Y:S05]  /*3960*/  CALL.REL.NOINC `($__internal_0_$__cuda_sm10x_tcgen05_guardrail_trap_col_being_dealloced_not_returned_by_alloc) ;  /* 0x0000006000047944 */ /* 0x030fea0003c00000 */
[----:B------:R-:W-:Y:S05]  /*3970*/  BRA `(.L_x_68) ;  /* 0x0000000000087947 */ /* 0x000fea0003800000 */
.L_x_66:
[----:B------:R-:W-:Y:S02]  /*3980*/  MOV R2, 0x39a0 ;  /* 0x000039a000027802 */ /* 0x000fe40000000f00 */
[----:B----45:R-:W-:Y:S05]  /*3990*/  CALL.REL.NOINC `($__internal_2_$__cuda_sm10x_tcgen05_guardrail_trap_unallocated_columns_being_dealloced) ;  /* 0x0000006000107944 */ /* 0x030fea0003c00000 */
.L_x_68:
[----:B------:R-:W-:Y:S01]  /*39a0*/  NOP ;  /* 0x0000000000007918 */ /* 0x000fe20000000000 */
[----:B------:R-:W-:Y:S05]  /*39b0*/  EXIT ;  /* 0x000000000000794d */ /* 0x000fea0003800000 */
.L_x_50:
[----:B------:R-:W-:-:S09]  /*39c0*/  UISETP.NE.OR UP2, UPT, UR8, 0x3, !UP2 ;  /* 0x000000030800788c */ /* 0x000fd2000d745670 */
[----:B------:R-:W-:Y:S05]  /*39d0*/  BRA.U UP2, `(.L_x_69) ;  /* 0x0000001102087547 */ /* 0x000fea000b800000 */
[----:B------:R-:W1:Y:S01]  /*39e0*/  LDC R0, c[0x0][0xb30] ;  /* 0x0002cc00ff007b82 */ /* 0x000e620000000800 */
[----:B------:R-:W2:Y:S01]  /*39f0*/  LDCU.64 UR8, c[0x0][0x888] ;  /* 0x00011100ff0877ac */ /* 0x000ea20008000a00 */
[----:B------:R-:W-:Y:S02]  /*3a00*/  HFMA2 R27, -RZ, RZ, 0, 0 ;  /* 0x00000000ff1b7431 */ /* 0x000fe400000001ff */
[----:B------:R-:W-:Y:S01]  /*3a10*/  IMAD.MOV.U32 R29, RZ, RZ, 0x1 ;  /* 0x00000001ff1d7424 */ /* 0x000fe200078e00ff */
[----:B------:R-:W-:Y:S01]  /*3a20*/  MOV R25, 0x2000 ;  /* 0x0000200000197802 */ /* 0x000fe20000000f00 */
[----:B------:R-:W4:Y:S01]  /*3a30*/  LDCU.64 UR4, c[0x0][0x890] ;  /* 0x00011200ff0477ac */ /* 0x000f220008000a00 */
[----:B------:R-:W-:Y:S01]  /*3a40*/  IMAD.MOV.U32 R28, RZ, RZ, RZ ;  /* 0x000000ffff1c7224 */ /* 0x000fe200078e00ff */
[----:B------:R-:W3:Y:S01]  /*3a50*/  LDC R24, c[0x0][0x370] ;  /* 0x0000dc00ff187b82 */ /* 0x000ee20000000800 */
[----:B------:R-:W-:Y:S01]  /*3a60*/  UMOV UR7, 0x400 ;  /* 0x0000040000077882 */ /* 0x000fe20000000000 */
[----:B------:R-:W-:-:S02]  /*3a70*/  UPLOP3.LUT UP1, UPT, UPT, UPT, UPT, 0x40, 0x4 ;  /* 0x000000000004789c */ /* 0x000fc40003f2e870 */
[----:B------:R-:W-:-:S04]  /*3a80*/  ULEA UR7, UR37, UR7, 0x18 ;  /* 0x0000000725077291 */ /* 0x000fc8000f8ec0ff */
[----:B------:R-:W3:Y:S01]  /*3a90*/  LDC R3, c[0x0][0xb0c] ;  /* 0x0002c300ff037b82 */ /* 0x000ee20000000800 */
[----:B------:R-:W-:Y:S02]  /*3aa0*/  UIADD3 UR13, UPT, UPT, UR7, 0x78, URZ ;  /* 0x00000078070d7890 */ /* 0x000fe4000fffe0ff */
[----:B--2---:R-:W-:Y:S02]  /*3ab0*/  UISETP.NE.U32.AND UP2, UPT, UR8, URZ, UPT ;  /* 0x000000ff0800728c */ /* 0x004fe4000bf45070 */
[----:B------:R-:W-:Y:S02]  /*3ac0*/  UIADD3 UR33, UPT, UPT, UR7, 0x60, URZ ;  /* 0x0000006007217890 */ /* 0x000fe4000fffe0ff */
[----:B----4-:R-:W-:Y:S01]  /*3ad0*/  UISETP.NE.U32.AND UP3, UPT, UR4, URZ, UPT ;  /* 0x000000ff0400728c */ /* 0x010fe2000bf65070 */
[----:B------:R-:W2:Y:S01]  /*3ae0*/  LDC R18, c[0x0][0xb20] ;  /* 0x0002c800ff127b82 */ /* 0x000ea20000000800 */
[----:B-1----:R-:W-:Y:S01]  /*3af0*/  ISETP.NE.AND P1, PT, R0, 0x1, PT ;  /* 0x000000010000780c */ /* 0x002fe20003f25270 */
[----:B------:R-:W-:-:S02]  /*3b00*/  UISETP.NE.AND.EX UP2, UPT, UR9, URZ, UPT, UP2 ;  /* 0x000000ff0900728c */ /* 0x000fc4000bf45320 */
[----:B------:R-:W-:Y:S02]  /*3b10*/  UIADD3 UR25, UPT, UPT, UR7, 0x68, URZ ;  /* 0x0000006807197890 */ /* 0x000fe4000fffe0ff */
[----:B------:R-:W-:Y:S02]  /*3b20*/  UIADD3 UR17, UPT, UPT, UR7, 0x70, URZ ;  /* 0x0000007007117890 */ /* 0x000fe4000fffe0ff */
[----:B------:R-:W1:Y:S01]  /*3b30*/  LDC.64 R30, c[0x0][0x348] ;  /* 0x0000d200ff1e7b82 */ /* 0x000e620000000a00 */
[----:B------:R-:W-:Y:S02]  /*3b40*/  UPRMT UR13, UR37, 0x654, UR13 ;  /* 0x00000654250d7896 */ /* 0x000fe4000800000d */
[----:B------:R-:W-:-:S05]  /*3b50*/  UISETP.NE.AND.EX UP3, UPT, UR5, URZ, UPT, UP3 ;  /* 0x000000ff0500728c */ /* 0x000fca000bf65330 */
[----:B------:R-:W4:Y:S08]  /*3b60*/  LDC.64 R16, c[0x0][0xb10] ;  /* 0x0002c400ff107b82 */ /* 0x000f300000000a00 */
[----:B------:R-:W1:Y:S08]  /*3b70*/  LDC.64 R6, c[0x0][0xb18] ;  /* 0x0002c600ff067b82 */ /* 0x000e700000000a00 */
[----:B------:R-:W1:Y:S08]  /*3b80*/  LDC.64 R4, c[0x0][0xb28] ;  /* 0x0002ca00ff047b82 */ /* 0x000e700000000a00 */
[----:B--23--:R-:W1:Y:S02]  /*3b90*/  LDC R19, c[0x0][0x374] ;  /* 0x0000dd00ff137b82 */ /* 0x00ce640000000800 */
.L_x_80:
[C---:B------:R-:W-:Y:S02]  /*3ba0*/  LEA R0, R28.reuse, UR7, 0x3 ;  /* 0x000000071c007c11 */ /* 0x040fe4000f8e18ff */
[----:B------:R-:W-:Y:S02]  /*3bb0*/  SHF.L.U32 R2, R27, 0x1f, RZ ;  /* 0x0000001f1b027819 */ /* 0x000fe400000006ff */
[----:B------:R-:W-:Y:S02]  /*3bc0*/  LEA R20, R28, UR7, 0x4 ;  /* 0x000000071c147c11 */ /* 0x000fe4000f8e20ff */
[----:B--2---:R-:W2:Y:S02]  /*3bd0*/  SYNCS.PHASECHK.TRANS64.TRYWAIT P0, [R0+URZ+0xb0], R2 ;  /* 0x0000b002000075a7 */ /* 0x004ea400080011ff */
[----:B--2---:R-:W-:Y:S05]  /*3be0*/  @!P0 BRA `(.L_x_70) ;  /* 0x0000005800148947 */ /* 0x004fea0003800000 */
.L_x_164:
[----:B------:R-:W-:Y:S01]  /*3bf0*/  ISETP.GE.AND P0, PT, R40, 0x1, PT ;  /* 0x000000012800780c */ /* 0x000fe20003f06270 */
[----:B------:R-:W3:Y:S01]  /*3c00*/  LDS.128 R20, [R20+0x140] ;  /* 0x0001400014147984 */ /* 0x000ee20000000c00 */
[----:B--2---:R-:W-:Y:S01]  /*3c10*/  VIADD R0, R0, 0xc0 ;  /* 0x000000c000007836 */ /* 0x004fe20000000000 */
[----:B------:R-:W-:Y:S01]  /*3c20*/  @!PT LDS RZ, [RZ] ;  /* 0x00000000fffff984 */ /* 0x000fe20000000800 */
[----:B------:R-:W-:Y:S01]  /*3c30*/  @!PT LDS RZ, [RZ] ;  /* 0x00000000fffff984 */ /* 0x000fe20000000800 */
[----:B------:R-:W-:Y:S01]  /*3c40*/  @!PT LDS RZ, [RZ] ;  /* 0x00000000fffff984 */ /* 0x000fe20000000800 */
[----:B------:R-:W-:Y:S01]  /*3c50*/  @!PT LDS RZ, [RZ] ;  /* 0x00000000fffff984 */ /* 0x000fe20000000800 */
[----:B------:R2:W-:Y:S06]  /*3c60*/  MEMBAR.ALL.CTA ;  /* 0x0000000000007992 */ /* 0x0005ec0000008000 */
[----:B--2---:R-:W2:Y:S01]  /*3c70*/  FENCE.VIEW.ASYNC.S ;  /* 0x00000000000073c6 */ /* 0x004ea20000000000 */
[----:B------:R-:W-:Y:S04]  /*3c80*/  PRMT R0, RZ, 0x654, R0 ;  /* 0x00000654ff007816 */ /* 0x000fe80000000000 */
[----:B--2---:R2:W-:Y:S01]  /*3c90*/  SYNCS.ARRIVE.TRANS64.RED.A1T0 RZ, [R0+URZ], RZ ;  /* 0x000000ff00ff79a7 */ /* 0x0045e200081004ff */
[----:B---3--:R-:W-:Y:S11]  /*3ca0*/  LOP3.LUT P3, RZ, R22, 0x1, RZ, 0xc0, !PT ;  /* 0x0000000116ff7812 */ /* 0x008ff6000786c0ff */
[----:B------:R-:W-:Y:S02]  /*3cb0*/  @!UPT UIADD3 URZ, UPT, UPT, URZ, URZ, URZ ;  /* 0x000000fffffff290 */ /* 0x000fe4000fffe0ff */
[----:B------:R-:W-:Y:S02]  /*3cc0*/  @P3 MOV R11, R20 ;  /* 0x00000014000b3202 */ /* 0x000fe40000000f00 */
[----:B------:R-:W-:Y:S01]  /*3cd0*/  @P3 LOP3.LUT R10, R21, 0xffff, RZ, 0xc0, !PT ;  /* 0x0000ffff150a3812 */ /* 0x000fe200078ec0ff */
[----:B--2---:R-:W-:Y:S06]  /*3ce0*/  @!P0 BRA `(.L_x_71) ;  /* 0x0000000000a48947 */ /* 0x004fec0003800000 */
[-C--:B-1----:R-:W-:Y:S01]  /*3cf0*/  IMAD.HI.U32 R0, R19, R7.reuse, RZ ;  /* 0x0000000713007227 */ /* 0x082fe200078e00ff */
[----:B------:R-:W-:Y:S02]  /*3d00*/  ISETP.NE.AND P0, PT, R6, 0x1, PT ;  /* 0x000000010600780c */ /* 0x000fe40003f05270 */
[----:B------:R-:W-:Y:S01]  /*3d10*/  ISETP.NE.AND P2, PT, R40, 0x1, PT ;  /* 0x000000012800780c */ /* 0x000fe20003f45270 */
[----:B----4-:R-:W-:Y:S01]  /*3d20*/  IMAD.HI.U32 R9, R24, R16, RZ ;  /* 0x0000001018097227 */ /* 0x010fe200078e00ff */
[----:B------:R-:W-:Y:S02]  /*3d30*/  SHF.R.U32.HI R0, RZ, R18, R0 ;  /* 0x00000012ff007219 */ /* 0x000fe40000011600 */
[----:B------:R-:W-:Y:S01]  /*3d40*/  ISETP.NE.AND P4, PT, R3, 0x1, PT ;  /* 0x000000010300780c */ /* 0x000fe20003f85270 */
[----:B------:R-:W-:Y:S01]  /*3d50*/  IMAD.HI.U32 R13, R10, R7, RZ ;  /* 0x000000070a0d7227 */ /* 0x000fe200078e00ff */
[----:B------:R-:W-:Y:S02]  /*3d60*/  SHF.R.U32.HI R9, RZ, R17, R9 ;  /* 0x00000011ff097219 */ /* 0x000fe40000011609 */
[----:B------:R-:W-:Y:S01]  /*3d70*/  SEL R0, R19, R0, !P0 ;  /* 0x0000000013007207 */ /* 0x000fe20004000000 */
[----:B------:R-:W-:Y:S01]  /*3d80*/  IMAD.HI.U32 R12, R11, R16, RZ ;  /* 0x000000100b0c7227 */ /* 0x000fe200078e00ff */
[----:B------:R-:W-:Y:S03]  /*3d90*/  SEL R9, R24, R9, !P4 ;  /* 0x0000000918097207 */ /* 0x000fe60006000000 */
[-C--:B------:R-:W-:Y:S01]  /*3da0*/  IMAD.HI.U32 R8, R0, R4.reuse, RZ ;  /* 0x0000000400087227 */ /* 0x080fe200078e00ff */
[----:B------:R-:W-:Y:S03]  /*3db0*/  SHF.R.U32.HI R12, RZ, R17, R12 ;  /* 0x00000011ff0c7219 */ /* 0x000fe6000001160c */
[----:B------:R-:W-:Y:S01]  /*3dc0*/  IMAD.HI.U32 R2, R9, R4, RZ ;  /* 0x0000000409027227 */ /* 0x000fe200078e00ff */
[-C--:B------:R-:W-:Y:S02]  /*3dd0*/  @P2 SHF.R.U32.HI R0, RZ, R5.reuse, R8 ;  /* 0x00000005ff002219 */ /* 0x080fe40000011608 */
[----:B------:R-:W-:Y:S02]  /*3de0*/  SHF.R.U32.HI R8, RZ, R18, R13 ;  /* 0x00000012ff087219 */ /* 0x000fe4000001160d */
[----:B------:R-:W-:Y:S01]  /*3df0*/  @P2 SHF.R.U32.HI R9, RZ, R5, R2 ;  /* 0x00000005ff092219 */ /* 0x000fe20000011602 */
[----:B------:R-:W-:Y:S01]  /*3e00*/  IMAD R0, R40, R0, RZ ;  /* 0x0000000028007224 */ /* 0x000fe200078e02ff */
[----:B------:R-:W-:Y:S02]  /*3e10*/  SEL R8, R10, R8, !P0 ;  /* 0x000000080a087207 */ /* 0x000fe40004000000 */
[----:B------:R-:W-:Y:S01]  /*3e20*/  SEL R2, R11, R12, !P4 ;  /* 0x0000000c0b027207 */ /* 0x000fe20006000000 */
[----:B------:R-:W-:Y:S01]  /*3e30*/  IMAD R12, R40, R9, RZ ;  /* 0x00000009280c7224 */ /* 0x000fe200078e02ff */
[C---:B------:R-:W-:Y:S01]  /*3e40*/  ISETP.GE.AND P0, PT, R8.reuse, R0, PT ;  /* 0x000000000800720c */ /* 0x040fe20003f06270 */
[----:B------:R-:W-:Y:S03]  /*3e50*/  IMAD.HI.U32 R0, R8, R4, RZ ;  /* 0x0000000408007227 */ /* 0x000fe600078e00ff */
[----:B------:R-:W-:Y:S02]  /*3e60*/  ISETP.GE.OR P0, PT, R2, R12, P0 ;  /* 0x0000000c0200720c */ /* 0x000fe40000706670 */
[-C--:B------:R-:W-:Y:S04]  /*3e70*/  SHF.R.U32.HI R0, RZ, R5.reuse, R0 ;  /* 0x00000005ff007219 */ /* 0x080fe80000011600 */
[----:B------:R-:W-:Y:S05]  /*3e80*/  SEL R13, R8, R0, !P2 ;  /* 0x00000000080d7207 */ /* 0x000fea0005000000 */
[----:B------:R-:W-:Y:S02]  /*3e90*/  IMAD.MOV R12, RZ, RZ, -R13 ;  /* 0x000000ffff0c7224 */ /* 0x000fe400078e0a0d */
[----:B------:R-:W-:Y:S04]  /*3ea0*/  @!P0 IMAD.HI.U32 R0, R2, R4, RZ ;  /* 0x0000000402008227 */ /* 0x000fe800078e00ff */
[----:B------:R-:W-:Y:S01]  /*3eb0*/  IMAD R12, R40, R12, R8 ;  /* 0x0000000c280c7224 */ /* 0x000fe200078e0208 */
[----:B------:R-:W-:Y:S04]  /*3ec0*/  @!P0 SHF.R.U32.HI R0, RZ, R5, R0 ;  /* 0x00000005ff008219 */ /* 0x000fe80000011600 */
[----:B------:R-:W-:Y:S04]  /*3ed0*/  @!P0 SEL R0, R2, R0, !P2 ;  /* 0x0000000002008207 */ /* 0x000fe80005000000 */
[----:B------:R-:W-:Y:S01]  /*3ee0*/  @!P0 IADD3 R13, PT, PT, R13, -R0, RZ ;  /* 0x800000000d0d8210 */ /* 0x000fe20007ffe0ff */
[----:B------:R-:W-:Y:S01]  /*3ef0*/  @!P0 IMAD R0, R9, R12, R0 ;  /* 0x0000000c09008224 */ /* 0x000fe200078e0200 */
[----:B------:R-:W-:Y:S01]  /*3f00*/  IADD3 R9, PT, PT, -R8, RZ, RZ ;  /* 0x000000ff08097210 */ /* 0x000fe20007ffe1ff */
[--C-:B------:R-:W-:Y:S02]  /*3f10*/  IMAD.MOV R12, RZ, RZ, -R2.reuse ;  /* 0x000000ffff0c7224 */ /* 0x100fe400078e0a02 */
[----:B------:R-:W-:Y:S02]  /*3f20*/  @!P0 IMAD R8, R13, R40, R2 ;  /* 0x000000280d088224 */ /* 0x000fe400078e0202 */
[----:B------:R-:W-:Y:S02]  /*3f30*/  @!P0 IMAD.MOV.U32 R2, RZ, RZ, R0 ;  /* 0x000000ffff028224 */ /* 0x000fe400078e0000 */
[----:B------:R-:W-:Y:S02]  /*3f40*/  IMAD R11, R3, R12, R11 ;  /* 0x0000000c030b7224 */ /* 0x000fe400078e020b */
[----:B------:R-:W-:Y:S02]  /*3f50*/  IMAD R10, R6, R9, R10 ;  /* 0x00000009060a7224 */ /* 0x000fe400078e020a */
[----:B------:R-:W-:Y:S02]  /*3f60*/  IMAD R11, R2, R3, R11 ;  /* 0x00000003020b7224 */ /* 0x000fe400078e020b */
[----:B------:R-:W-:Y:S02]  /*3f70*/  IMAD R10, R8, R6, R10 ;  /* 0x00000006080a7224 */ /* 0x000fe400078e020a */
.L_x_71:
[----:B------:R-:W-:Y:S05]  /*3f80*/  BRA.U UP1, `(.L_x_72) ;  /* 0x0000000101107547 */ /* 0x000fea000b800000 */
[----:B------:R-:W-:Y:S04]  /*3f90*/  MOV R2, UR6 ;  /* 0x0000000600027c02 */ /* 0x000fe80008000f00 */
[----:B------:R-:W-:Y:S04]  /*3fa0*/  SHF.L.U32 R2, R2, 0x1f, RZ ;  /* 0x0000001f02027819 */ /* 0x000fe800000006ff */
[----:B------:R-:W2:Y:S02]  /*3fb0*/  SYNCS.PHASECHK.TRANS64.TRYWAIT P0, [UR7+0xa8], R2 ;  /* 0x0000a802ff0075a7 */ /* 0x000ea40008001107 */
[----:B--2---:R-:W-:Y:S05]  /*3fc0*/  @!P0 BRA `(.L_x_73) ;  /* 0x0000005400308947 */ /* 0x004fea0003800000 */
.L_x_72:
[----:B------:R-:W-:Y:S02]  /*3fd0*/  R2UR UR35, R15 ;  /* 0x000000000f2372ca */ /* 0x000fe400000e0000 */
[----:B------:R-:W-:Y:S02]  /*3fe0*/  R2UR UR34, R14 ;  /* 0x000000000e2272ca */ /* 0x000fe400000e0000 */
[----:B------:R-:W-:Y:S02]  /*3ff0*/  ISETP.NE.U32.AND P2, PT, RZ, UR4, PT ;  /* 0x00000004ff007c0c */ /* 0x000fe4000bf45070 */
[----:B------:R-:W-:Y:S02]  /*4000*/  SHF.L.U32 R14, R29, 0x1f, RZ ;  /* 0x0000001f1d0e7819 */ /* 0x000fe400000006ff */
[----:B------:R-:W-:Y:S05]  /*4010*/  ISETP.NE.AND.EX P2, PT, RZ, UR5, PT, P2 ;  /* 0x00000005ff007c0c */ /* 0x000fea000bf45320 */
[----:B------:R-:W-:Y:S02]  /*4020*/  USHF.L.U32 UR35, UR35, 0x7, URZ ;  /* 0x0000000723237899 */ /* 0x000fe400080006ff */
[----:B------:R-:W-:Y:S01]  /*4030*/  USHF.L.U32 UR34, UR34, 0x7, URZ ;  /* 0x0000000722227899 */ /* 0x000fe200080006ff */
[----:B------:R-:W-:Y:S11]  /*4040*/  BRA.U !UP3, `(.L_x_74) ;  /* 0x000000010b347547 */ /* 0x000ff6000b800000 */
[----:B------:R-:W-:Y:S01]  /*4050*/  UPLOP3.LUT UP0, UPT, UPT, UPT, UP2, 0x80, 0x8 ;  /* 0x000000000008789c */ /* 0x000fe20003f0f020 */
[----:B--2---:R-:W-:Y:S02]  /*4060*/  HFMA2 R0, -RZ, RZ, 0, 5.9604644775390625e-08 ;  /* 0x00000001ff007431 */ /* 0x004fe400000001ff */
[----:B------:R-:W-:Y:S03]  /*4070*/  IMAD.MOV.U32 R88, RZ, RZ, 0x1 ;  /* 0x00000001ff587424 */ /* 0x000fe600078e00ff */
[----:B------:R-:W-:Y:S05]  /*4080*/  PLOP3.LUT P0, PT, PT, PT, UP0, 0x80, 0x8 ;  /* 0x000000000008781c */ /* 0x000fea0003f0f008 */
[----:B------:R-:W2:Y:S01]  /*4090*/  @UP0 LDCU.64 UR10, c[0x0][0x888] ;  /* 0x00011100ff0a07ac */ /* 0x000ea20008000a00 */
[----:B------:R-:W-:Y:S07]  /*40a0*/  @UP0 UIMAD UR8, UR36, UR4, URZ ;  /* 0x00000004240802a4 */ /* 0x000fee000f8e02ff */
[----:B------:R-:W-:Y:S01]  /*40b0*/  @!P0 PRMT R88, R0, 0x7610, R88 ;  /* 0x0000761000588816 */ /* 0x000fe20000000058 */
[----:B--2---:R-:W-:Y:S03]  /*40c0*/  @UP0 UIMAD.WIDE UR10, UR8, 0x4, UR10 ;  /* 0x00000004080a08a5 */ /* 0x004fe6000f8e020a */
[----:B------:R-:W2:Y:S03]  /*40d0*/  @!UP0 LDCU UR8, c[0x0][0x880] ;  /* 0x00011000ff0887ac */ /* 0x000ea60008000800 */
[----:B------:R-:W-:Y:S01]  /*40e0*/  IMAD.U32 R8, RZ, RZ, UR10 ;  /* 0x0000000aff087e24 */ /* 0x000fe2000f8e00ff */
[----:B------:R-:W-:Y:S05]  /*40f0*/  MOV R9, UR11 ;  /* 0x0000000b00097c02 */ /* 0x000fea0008000f00 */
[----:B-----5:R3:W5:Y:S02]  /*4100*/  @P0 LDG.E R49, desc[UR46][R8.64] ;  /* 0x0000002e08310981 */ /* 0x020764000c1e1900 */
[----:B--23--:R-:W-:Y:S07]  /*4110*/  @!P0 IMAD.U32 R49, RZ, RZ, UR8 ;  /* 0x00000008ff318e24 */ /* 0x00cfee000f8e00ff */
.L_x_74:
[----:B-----5:R-:W-:Y:S01]  /*4120*/  @!P2 FSETP.EQ.AND P0, PT, R49, RZ, PT ;  /* 0x000000ff3100a20b */ /* 0x020fe20003f02000 */
[----:B------:R-:W-:Y:S01]  /*4130*/  @!UPT UIADD3 URZ, UPT, UPT, URZ, URZ, URZ ;  /* 0x000000fffffff290 */ /* 0x000fe2000fffe0ff */
[----:B------:R-:W-:Y:S11]  /*4140*/  @!P2 BRA `(.L_x_75) ;  /* 0x000000000014a947 */ /* 0x000ff60003800000 */
[----:B------:R-:W-:Y:S02]  /*4150*/  LOP3.LUT P2, RZ, R88, 0xff, RZ, 0xc0, !PT ;  /* 0x000000ff58ff7812 */ /* 0x000fe4000784c0ff */
[----:B------:R-:W-:Y:S04]  /*4160*/  PLOP3.LUT P0, PT, PT, PT, UP0, 0x80, 0x8 ;  /* 0x000000000008781c */ /* 0x000fe80003f0f008 */
[----:B------:R-:W-:Y:S07]  /*4170*/  PLOP3.LUT P0, PT, P0, PT, PT, 0x8, 0x80 ;  /* 0x000000000080781c */ /* 0x000fee000070e170 */
[----:B------:R-:W-:Y:S11]  /*4180*/  @P2 FSETP.EQ.AND P0, PT, R49, RZ, PT ;  /* 0x000000ff3100220b */ /* 0x000ff60003f02000 */
[----:B------:R-:W-:Y:S02]  /*4190*/  @!UPT UIADD3 URZ, UPT, UPT, URZ, URZ, URZ ;  /* 0x000000fffffff290 */ /* 0x000fe4000fffe0ff */
.L_x_75:
[----:B------:R-:W3:Y:S01]  /*41a0*/  SYNCS.PHASECHK.TRANS64.TRYWAIT P2, [UR7+0x80], R14 ;  /* 0x0000800eff0075a7 */ /* 0x000ee20008041107 */
[----:B------:R-:W-:Y:S04]  /*41b0*/  ELECT P4, URZ, PT ;  /* 0x0000000000ff782f */ /* 0x000fe80003880000 */
[----:B------:R-:W-:Y:S11]  /*41c0*/  PLOP3.LUT P4, PT, P0, P4, PT, 0xf2, 0x2f ;  /* 0x00000000002f781c */ /* 0x000ff60000789e72 */
[----:B------:R-:W-:Y:S02]  /*41d0*/  @!UPT UIADD3 URZ, UPT, UPT, URZ, URZ, URZ ;  /* 0x000000fffffff290 */ /* 0x000fe4000fffe0ff */
[----:B-1----:R-:W-:Y:S05]  /*41e0*/  @!P4 IADD3 R8, P0, PT, R30, 0x580, RZ ;  /* 0x000005801e08c810 */ /* 0x002fea0007f1e0ff */
[----:B--2---:R-:W-:Y:S01]  /*41f0*/  @!P4 IMAD.X R2, RZ, RZ, R31, P0 ;  /* 0x000000ffff02c224 */ /* 0x004fe200000e061f */
[----:B---3--:R-:W-:Y:S07]  /*4200*/  @!P2 BRA `(.L_x_76) ;  /* 0x0000005000b8a947 */ /* 0x008fee0003800000 */
.L_x_167:
[----:B------:R-:W-:Y:S01]  /*4210*/  @!P4 R2UR UR8, R2 ;  /* 0x000000000208c2ca */ /* 0x000fe200000e0000 */
[----:B------:R-:W-:Y:S01]  /*4220*/  VOTEU.ALL UP1, P4 ;  /* 0x0000000000ff7886 */ /* 0x000fe20002020000 */
[----:B------:R-:W-:Y:S01]  /*4230*/  @!P4 R2UR UR9, R8 ;  /* 0x000000000809c2ca */ /* 0x000fe200000e0000 */
[----:B-1----:R-:W-:Y:S01]  /*4240*/  @!P4 IMAD.MOV.U32 R0, RZ, RZ, 0x2000 ;  /* 0x00002000ff00c424 */ /* 0x002fe200078e00ff */
[----:B------:R-:W-:Y:S01]  /*4250*/  UMOV UR10, 0x0 ;  /* 0x00000000000a7882 */ /* 0x000fe20000000000 */
[----:B------:R-:W-:Y:S01]  /*4260*/  UMOV UR11, 0x10000000 ;  /* 0x10000000000b7882 */ /* 0x000fe20000000000 */
[----:B------:R-:W-:Y:S01]  /*4270*/  @!UP1 UIADD3 UR32, UPT, UPT, UR7, 0x200, URZ ;  /* 0x0000020007209890 */ /* 0x000fe2000fffe0ff */
[----:B------:R-:W-:Y:S06]  /*4280*/  VOTEU.ALL UP1, P4 ;  /* 0x0000000000ff7886 */ /* 0x000fec0002020000 */
[----:B------:R-:W-:Y:S01]  /*4290*/  IMAD.U32 R9, RZ, RZ, UR8 ;  /* 0x00000008ff097e24 */ /* 0x000fe2000f8e00ff */
[----:B------:R-:W-:Y:S01]  /*42a0*/  UPRMT UR8, UR37, 0x654, UR33 ;  /* 0x0000065425087896 */ /* 0x000fe20008000021 */
[----:B------:R-:W-:Y:S03]  /*42b0*/  IMAD.U32 R8, RZ, RZ, UR9 ;  /* 0x00000009ff087e24 */ /* 0x000fe6000f8e00ff */
[----:B------:R-:W-:Y:S02]  /*42c0*/  @!P4 R2UR UR15, R9 ;  /* 0x00000000090fc2ca */ /* 0x000fe400000e0000 */
[----:B------:R-:W-:Y:S02]  /*42d0*/  @!P4 R2UR UR14, R8 ;  /* 0x00000000080ec2ca */ /* 0x000fe400000e0000 */
[----:B------:R-:W-:Y:S05]  /*42e0*/  @!P4 IADD3 R8, P0, PT, R30, 0x580, RZ ;  /* 0x000005801e08c810 */ /* 0x000fea0007f1e0ff */
[----:B------:R-:W-:Y:S06]  /*42f0*/  @!P4 IMAD.X R2, RZ, RZ, R31, P0 ;  /* 0x000000ffff02c224 */ /* 0x000fec00000e061f */
[----:B------:R1:W-:Y:S01]  /*4300*/  @!UP1 UTMALDG.3D [UR32], [UR14], desc[UR10] ;  /* 0x00000a200e0095b4 */ /* 0x0003e20008011000 */
[----:B------:R1:W-:Y:S01]  /*4310*/  @!P4 SYNCS.ARRIVE.TRANS64.RED.A0TR RZ, [UR7+0x60], R0 ;  /* 0x00006000ffffc9a7 */ /* 0x0003e20008300407 */
[----:B------:R-:W-:Y:S01]  /*4320*/  SYNCS.ARRIVE.TRANS64.RED.A1T0 RZ, [UR8], RZ ;  /* 0x000000ffffff79a7 */ /* 0x000fe20008100408 */
[----:B------:R-:W2:Y:S02]  /*4330*/  SYNCS.PHASECHK.TRANS64.TRYWAIT P2, [UR7+0x88], R14 ;  /* 0x0000880eff0075a7 */ /* 0x000ea40008041107 */
[----:B-12---:R-:W-:Y:S05]  /*4340*/  @!P2 BRA `(.L_x_77) ;  /* 0x000000500080a947 */ /* 0x006fea0003800000 */
.L_x_169:
[----:B------:R-:W-:Y:S01]  /*4350*/  @!P4 R2UR UR8, R2 ;  /* 0x000000000208c2ca */ /* 0x000fe200000e0000 */
[----:B------:R-:W-:Y:S01]  /*4360*/  VOTEU.ALL UP1, P4 ;  /* 0x0000000000ff7886 */ /* 0x000fe20002020000 */
[----:B------:R-:W-:Y:S01]  /*4370*/  @!P4 R2UR UR9, R8 ;  /* 0x000000000809c2ca */ /* 0x000fe200000e0000 */
[----:B-1----:R-:W-:Y:S01]  /*4380*/  @!P4 IMAD.MOV.U32 R0, RZ, RZ, 0x2000 ;  /* 0x00002000ff00c424 */ /* 0x002fe200078e00ff */
[----:B------:R-:W-:Y:S01]  /*4390*/  UMOV UR10, 0x0 ;  /* 0x00000000000a7882 */ /* 0x000fe20000000000 */
[----:B------:R-:W-:Y:S01]  /*43a0*/  UMOV UR11, 0x10000000 ;  /* 0x10000000000b7882 */ /* 0x000fe20000000000 */
[----:B------:R-:W-:Y:S02]  /*43b0*/  @!UP1 UIADD3 UR26, UPT, UPT, UR34, 0x20, URZ ;  /* 0x00000020221a9890 */ /* 0x000fe4000fffe0ff */
[----:B------:R-:W-:Y:S01]  /*43c0*/  @!UP1 UIADD3 UR24, UPT, UPT, UR7, 0x2200, URZ ;  /* 0x0000220007189890 */ /* 0x000fe2000fffe0ff */
[----:B------:R-:W-:Y:S01]  /*43d0*/  VOTEU.ALL UP1, P4 ;  /* 0x0000000000ff7886 */ /* 0x000fe20002020000 */
[----:B------:R-:W-:Y:S01]  /*43e0*/  UMOV UR27, UR35 ;  /* 0x00000023001b7c82 */ /* 0x000fe20008000000 */
[----:B------:R-:W-:Y:S02]  /*43f0*/  UMOV UR28, UR36 ;  /* 0x00000024001c7c82 */ /* 0x000fe40008000000 */
        /* <DEDUP_REMOVED lines=12> */
.L_x_171:
[----:B------:R-:W2:Y:S01]  /*44c0*/  LDC.64 R12, c[0x0][0xb18] ;  /* 0x0002c600ff0c7b82 */ /* 0x000ea20000000a00 */
[----:B------:R-:W-:Y:S01]  /*44d0*/  @!P4 R2UR UR8, R2 ;  /* 0x000000000208c2ca */ /* 0x000fe200000e0000 */
[----:B------:R-:W-:Y:S01]  /*44e0*/  VOTEU.ALL UP1, P4 ;  /* 0x0000000000ff7886 */ /* 0x000fe20002020000 */
[----:B------:R-:W-:Y:S01]  /*44f0*/  @!P4 R2UR UR9, R8 ;  /* 0x000000000809c2ca */ /* 0x000fe200000e0000 */
[----:B-1----:R-:W-:Y:S01]  /*4500*/  @!P4 IMAD.MOV.U32 R0, RZ, RZ, 0x2000 ;  /* 0x00002000ff00c424 */ /* 0x002fe200078e00ff */
[----:B------:R-:W-:Y:S03]  /*4510*/  UMOV UR10, 0x0 ;  /* 0x00000000000a7882 */ /* 0x000fe60000000000 */
[----:B------:R-:W1:Y:S01]  /*4520*/  @!P1 LDC R2, c[0x0][0xb0c] ;  /* 0x0002c300ff029b82 */ /* 0x000e620000000800 */
[----:B------:R-:W-:Y:S01]  /*4530*/  @!UP1 UIADD3 UR18, UPT, UPT, UR34, 0x40, URZ ;  /* 0x0000004022129890 */ /* 0x000fe2000fffe0ff */
[----:B------:R-:W-:Y:S01]  /*4540*/  @P3 SHF.R.U32.HI R26, RZ, 0x10, R21 ;  /* 0x00000010ff1a3819 */ /* 0x000fe20000011615 */
[----:B------:R-:W-:Y:S01]  /*4550*/  @!UP1 UIADD3 UR16, UPT, UPT, UR7, 0x4200, URZ ;  /* 0x0000420007109890 */ /* 0x000fe2000fffe0ff */
[----:B------:R-:W-:Y:S01]  /*4560*/  VIADD R28, R28, 0x1 ;  /* 0x000000011c1c7836 */ /* 0x000fe20000000000 */
[----:B------:R-:W-:Y:S01]  /*4570*/  VOTEU.ALL UP1, P4 ;  /* 0x0000000000ff7886 */ /* 0x000fe20002020000 */
[----:B------:R-:W-:Y:S01]  /*4580*/  UMOV UR11, 0x10000000 ;  /* 0x10000000000b7882 */ /* 0x000fe20000000000 */
[----:B------:R-:W-:Y:S01]  /*4590*/  UMOV UR19, UR35 ;  /* 0x0000002300137c82 */ /* 0x000fe20008000000 */
[----:B------:R-:W-:Y:S01]  /*45a0*/  IMAD.U32 R9, RZ, RZ, UR8 ;  /* 0x00000008ff097e24 */ /* 0x000fe2000f8e00ff */
[----:B------:R-:W-:Y:S01]  /*45b0*/  UMOV UR20, UR36 ;  /* 0x0000002400147c82 */ /* 0x000fe20008000000 */
[----:B------:R-:W-:Y:S01]  /*45c0*/  IMAD.U32 R8, RZ, RZ, UR9 ;  /* 0x00000009ff087e24 */ /* 0x000fe2000f8e00ff */
[----:B------:R-:W-:Y:S02]  /*45d0*/  UPRMT UR8, UR37, 0x654, UR17 ;  /* 0x0000065425087896 */ /* 0x000fe40008000011 */
[----:B------:R-:W-:Y:S02]  /*45e0*/  @!P4 R2UR UR15, R9 ;  /* 0x00000000090fc2ca */ /* 0x000fe400000e0000 */
[----:B------:R-:W-:Y:S02]  /*45f0*/  @!P4 R2UR UR14, R8 ;  /* 0x00000000080ec2ca */ /* 0x000fe400000e0000 */
[----:B------:R-:W3:Y:S11]  /*4600*/  LDC.64 R8, c[0x0][0xb10] ;  /* 0x0002c400ff087b82 */ /* 0x000ef60000000a00 */
[----:B------:R1:W-:Y:S01]  /*4610*/  @!UP1 UTMALDG.3D [UR16], [UR14], desc[UR10] ;  /* 0x00000a100e0095b4 */ /* 0x0003e20008011000 */
[----:B------:R5:W-:Y:S01]  /*4620*/  @!P4 SYNCS.ARRIVE.TRANS64.RED.A0TR RZ, [UR7+0x70], R0 ;  /* 0x00007000ffffc9a7 */ /* 0x000be20008300407 */
[C---:B---3--:R-:W-:Y:S01]  /*4630*/  @!P1 IMAD.HI.U32 R8, R11.reuse, R8, RZ ;  /* 0x000000080b089227 */ /* 0x048fe200078e00ff */
[----:B--2---:R-:W-:Y:S02]  /*4640*/  @!P1 ISETP.NE.AND P0, PT, R12, 0x1, PT ;  /* 0x000000010c00980c */ /* 0x004fe40003f05270 */
[----:B-1----:R-:W-:Y:S01]  /*4650*/  @!P1 ISETP.NE.AND P2, PT, R2, 0x1, PT ;  /* 0x000000010200980c */ /* 0x002fe20003f45270 */
[----:B------:R-:W-:Y:S01]  /*4660*/  SYNCS.ARRIVE.TRANS64.RED.A1T0 RZ, [UR8], RZ ;  /* 0x000000ffffff79a7 */ /* 0x000fe20008100408 */
[C---:B------:R-:W-:Y:S01]  /*4670*/  @!P1 IMAD.HI.U32 R13, R10.reuse, R13, RZ ;  /* 0x0000000d0a0d9227 */ /* 0x040fe200078e00ff */
[----:B------:R-:W-:Y:S04]  /*4680*/  @!P1 SHF.R.U32.HI R8, RZ, R9, R8 ;  /* 0x00000009ff089219 */ /* 0x000fe80000011608 */
[----:B------:R-:W-:Y:S01]  /*4690*/  @!P1 SEL R8, R11, R8, !P2 ;  /* 0x000000080b089207 */ /* 0x000fe20005000000 */
[----:B------:R-:W1:Y:S01]  /*46a0*/  SYNCS.PHASECHK.TRANS64.TRYWAIT P5, [UR7+0x98], R14 ;  /* 0x0000980eff0075a7 */ /* 0x000e6200080a1107 */
[----:B-----5:R-:W2:Y:S02]  /*46b0*/  @!P1 LDC R0, c[0x0][0xb20] ;  /* 0x0002c800ff009b82 */ /* 0x020ea40000000800 */
[----:B--2---:R-:W-:Y:S04]  /*46c0*/  @!P1 SHF.R.U32.HI R0, RZ, R0, R13 ;  /* 0x00000000ff009219 */ /* 0x004fe8000001160d */
[----:B------:R-:W-:Y:S05]  /*46d0*/  @!P1 SEL R9, R10, R0, !P0 ;  /* 0x000000000a099207 */ /* 0x000fea0004000000 */
[----:B------:R-:W-:Y:S02]  /*46e0*/  @!P1 IMAD.IADD R0, R9, 0x1, -R8 ;  /* 0x0000000109009824 */ /* 0x000fe400078e0a08 */
[----:B------:R-:W-:Y:S02]  /*46f0*/  @!P1 IMAD.IADD R8, R8, 0x1, -R9 ;  /* 0x0000000108089824 */ /* 0x000fe400078e0a09 */
[----:B------:R-:W-:Y:S02]  /*4700*/  @!P1 IMAD R11, R0, R2, R11 ;  /* 0x00000002000b9224 */ /* 0x000fe400078e020b */
[----:B------:R-:W-:Y:S01]  /*4710*/  @!P1 IMAD R10, R8, R12, R10 ;  /* 0x0000000c080a9224 */ /* 0x000fe200078e020a */
[----:B-1----:R-:W-:Y:S06]  /*4720*/  @!P5 BRA `(.L_x_79) ;  /* 0x0000004c00b8d947 */ /* 0x002fec0003800000 */
.L_x_173:
[----:B------:R-:W-:Y:S01]  /*4730*/  @!P4 IADD3 R2, P0, PT, R30, 0x580, RZ ;  /* 0x000005801e02c810 */ /* 0x000fe20007f1e0ff */
[----:B------:R-:W-:Y:S01]  /*4740*/  VOTEU.ALL UP1, P4 ;  /* 0x0000000000ff7886 */ /* 0x000fe20002020000 */
[----:B------:R-:W-:Y:S01]  /*4750*/  UMOV UR18, 0x0 ;  /* 0x0000000000127882 */ /* 0x000fe20000000000 */
[----:B------:R-:W-:Y:S01]  /*4760*/  UMOV UR19, 0x10000000 ;  /* 0x1000000000137882 */ /* 0x000fe20000000000 */
[----:B------:R-:W-:Y:S01]  /*4770*/  @!P4 R2UR UR9, R2 ;  /* 0x000000000209c2ca */ /* 0x000fe200000e0000 */
[----:B-1----:R-:W-:Y:S01]  /*4780*/  @!P4 IMAD.X R0, RZ, RZ, R31, P0 ;  /* 0x000000ffff00c224 */ /* 0x002fe200000e061f */
[----:B------:R-:W-:Y:S01]  /*4790*/  @!UP1 UIADD3 UR10, UPT, UPT, UR34, 0x60, URZ ;  /* 0x00000060220a9890 */ /* 0x000fe2000fffe0ff */
[----:B------:R-:W-:Y:S01]  /*47a0*/  ISETP.NE.AND P0, PT, R28, 0x2, PT ;  /* 0x000000021c00780c */ /* 0x000fe20003f05270 */
[----:B------:R-:W-:Y:S01]  /*47b0*/  UMOV UR11, UR35 ;  /* 0x00000023000b7c82 */ /* 0x000fe20008000000 */
[----:B------:R-:W-:Y:S01]  /*47c0*/  UMOV UR12, UR36 ;  /* 0x00000024000c7c82 */ /* 0x000fe20008000000 */
[----:B------:R-:W-:Y:S01]  /*47d0*/  @!P4 R2UR UR8, R0 ;  /* 0x000000000008c2ca */ /* 0x000fe200000e0000 */
[----:B------:R-:W-:Y:S01]  /*47e0*/  IMAD.IADD R14, R10, 0x1, R86 ;  /* 0x000000010a0e7824 */ /* 0x000fe200078e0256 */
[----:B------:R-:W-:Y:S01]  /*47f0*/  @P3 R2UR UR36, R26 ;  /* 0x000000001a2432ca */ /* 0x000fe200000e0000 */
[----:B------:R-:W-:Y:S01]  /*4800*/  IMAD.IADD R15, R11, 0x1, R87 ;  /* 0x000000010b0f7824 */ /* 0x000fe200078e0257 */
[----:B------:R-:W-:Y:S02]  /*4810*/  SEL R0, RZ, 0x1, P0 ;  /* 0x00000001ff007807 */ /* 0x000fe40000000000 */
[----:B------:R-:W-:Y:S01]  /*4820*/  LOP3.LUT R29, R29, 0x1, RZ, 0x3c, !PT ;  /* 0x000000011d1d7812 */ /* 0x000fe200078e3cff */
[----:B------:R-:W-:Y:S01]  /*4830*/  IMAD.U32 R8, RZ, RZ, UR9 ;  /* 0x00000009ff087e24 */ /* 0x000fe2000f8e00ff */
[----:B------:R-:W-:Y:S01]  /*4840*/  @!UP1 UIADD3 UR9, UPT, UPT, UR7, 0x78, URZ ;  /* 0x0000007807099890 */ /* 0x000fe2000fffe0ff */
[----:B------:R-:W-:Y:S02]  /*4850*/  LOP3.LUT R27, R27, R0, RZ, 0x3c, !PT ;  /* 0x000000001b1b7212 */ /* 0x000fe400078e3cff */
[----:B------:R-:W-:Y:S02]  /*4860*/  SEL R28, R28, RZ, P0 ;  /* 0x000000ff1c1c7207 */ /* 0x000fe40000000000 */
[----:B------:R-:W-:Y:S01]  /*4870*/  IMAD.U32 R9, RZ, RZ, UR8 ;  /* 0x00000008ff097e24 */ /* 0x000fe2000f8e00ff */
[----:B------:R-:W-:Y:S01]  /*4880*/  @!P4 R2UR UR14, R8 ;  /* 0x00000000080ec2ca */ /* 0x000fe200000e0000 */
[----:B------:R-:W-:Y:S01]  /*4890*/  @!UP1 UIADD3 UR8, UPT, UPT, UR7, 0x6200, URZ ;  /* 0x0000620007089890 */ /* 0x000fe2000fffe0ff */
[----:B------:R-:W-:Y:S02]  /*48a0*/  VOTEU.ALL UP1, P4 ;  /* 0x0000000000ff7886 */ /* 0x000fe40002020000 */
[----:B------:R-:W-:Y:S11]  /*48b0*/  @!P4 R2UR UR15, R9 ;  /* 0x00000000090fc2ca */ /* 0x000ff600000e0000 */
[----:B------:R-:W-:Y:S02]  /*48c0*/  @!UPT UIADD3 URZ, UPT, UPT, URZ, URZ, URZ ;  /* 0x000000fffffff290 */ /* 0x000fe4000fffe0ff */
[----:B------:R2:W-:Y:S01]  /*48d0*/  @!UP1 UTMALDG.3D [UR8], [UR14], desc[UR18] ;  /* 0x000012080e0095b4 */ /* 0x0005e20008011000 */
[----:B------:R2:W-:Y:S01]  /*48e0*/  @!P4 SYNCS.ARRIVE.TRANS64.RED.A0TR RZ, [UR7+0x78], R25 ;  /* 0x00007819ffffc9a7 */ /* 0x0005e20008300407 */
[----:B------:R-:W-:Y:S01]  /*48f0*/  UPLOP3.LUT UP1, UPT, UPT, UPT, UPT, 0x80, 0x8 ;  /* 0x000000000008789c */ /* 0x000fe20003f2f070 */
[----:B------:R-:W-:Y:S01]  /*4900*/  SYNCS.ARRIVE.TRANS64.RED.A1T0 RZ, [UR13], RZ ;  /* 0x000000ffffff79a7 */ /* 0x000fe2000810040d */
[----:B------:R-:W-:Y:S09]  /*4910*/  @P3 BRA `(.L_x_80) ;  /* 0xfffffff000a03947 */ /* 0x000ff2000383ffff */
[----:B------:R-:W-:-:S04]  /*4920*/  SHF.L.U32 R2, R29, 0x1f, RZ ;  /* 0x0000001f1d027819 */ /* 0x000fc800000006ff */
[----:B------:R-:W1:Y:S02]  /*4930*/  SYNCS.PHASECHK.TRANS64.TRYWAIT P0, [UR7+0x80], R2 ;  /* 0x00008002ff0075a7 */ /* 0x000e640008001107 */
[----:B-1----:R-:W-:Y:S05]  /*4940*/  @!P0 BRA `(.L_x_81) ;  /* 0x0000004c00488947 */ /* 0x002fea0003800000 */
.L_x_175:
[----:B------:R-:W3:Y:S02]  /*4950*/  SYNCS.PHASECHK.TRANS64.TRYWAIT P0, [UR7+0x88], R2 ;  /* 0x00008802ff0075a7 */ /* 0x000ee40008001107 */
[----:B---3--:R-:W-:Y:S05]  /*4960*/  @!P0 BRA `(.L_x_82) ;  /* 0x0000004c00588947 */ /* 0x008fea0003800000 */
.L_x_177:
[----:B------:R-:W3:Y:S02]  /*4970*/  SYNCS.PHASECHK.TRANS64.TRYWAIT P0, [UR7+0x90], R2 ;  /* 0x00009002ff0075a7 */ /* 0x000ee40008001107 */
[----:B---3--:R-:W-:Y:S05]  /*4980*/  @!P0 BRA `(.L_x_83) ;  /* 0x0000004c00688947 */ /* 0x008fea0003800000 */
.L_x_179:
[----:B-1----:R-:W-:-:S07]  /*4990*/  MOV R0, UR7 ;  /* 0x0000000700007c02 */ /* 0x002fce0008000f00 */
.L_x_84:
[----:B-1----:R-:W-:-:S04]  /*49a0*/  SHF.L.U32 R2, R29, 0x1f, RZ ;  /* 0x0000001f1d027819 */ /* 0x002fc800000006ff */
[----:B------:R1:W3:Y:S03]  /*49b0*/  SYNCS.PHASECHK.TRANS64.TRYWAIT P0, [R0+URZ+0x98], R2 ;  /* 0x00009802000075a7 */ /* 0x0002e600080011ff */
[----:B---3--:R-:W-:Y:S05]  /*49c0*/  @!P0 NANOSLEEP.SYNCS 0x989680 ;  /* 0x009896800000895d */ /* 0x008fea0003900000 */
[----:B------:R-:W3:Y:S02]  /*49d0*/  @!P0 SYNCS.PHASECHK.TRANS64 P0, [R0+URZ+0x98], R2 ;  /* 0x00009802000085a7 */ /* 0x000ee400080010ff */
[----:B--23--:R-:W-:Y:S05]  /*49e0*/  @P0 EXIT ;  /* 0x000000000000094d */ /* 0x00cfea0003800000 */
[----:B------:R-:W-:Y:S05]  /*49f0*/  BRA `(.L_x_84) ;  /* 0xfffffffc00e87947 */ /* 0x000fea000383ffff */
.L_x_69:
[----:B------:R-:W-:-:S06]  /*4a00*/  UISETP.GE.AND UP1, UPT, UR8, 0x4, UPT ;  /* 0x000000040800788c */ /* 0x000fcc000bf26270 */
[----:B------:R-:W-:-:S13]  /*4a10*/  PLOP3.LUT P0, PT, PT, PT, UP1, 0x80, 0x8 ;  /* 0x000000000008781c */ /* 0x000fda0003f0f018 */
[----:B------:R-:W-:Y:S05]  /*4a20*/  @!P0 EXIT ;  /* 0x000000000000894d */ /* 0x000fea0003800000 */
[----:B------:R-:W-:Y:S01]  /*4a30*/  BAR.SYNC.DEFER_BLOCKING 0x6, 0xa0 ;  /* 0x0182800000007b1d */ /* 0x000fe20000010000 */
[C---:B------:R-:W-:Y:S01]  /*4a40*/  IMAD.SHL.U32 R2, R101.reuse, 0x20, RZ ;  /* 0x0000002065027824 */ /* 0x040fe200078e00ff */
[C---:B------:R-:W-:Y:S01]  /*4a50*/  SHF.L.U32 R46, R101.reuse, 0x10, RZ ;  /* 0x00000010652e7819 */ /* 0x040fe200000006ff */
[C---:B------:R-:W-:Y:S01]  /*4a60*/  IMAD.SHL.U32 R100, R101.reuse, 0x4, RZ ;  /* 0x0000000465647824 */ /* 0x040fe200078e00ff */
[C---:B------:R-:W-:Y:S01]  /*4a70*/  LOP3.LUT R102, R101.reuse, 0x60, RZ, 0xc0, !PT ;  /* 0x0000006065667812 */ /* 0x040fe200078ec0ff */
[----:B------:R-:W-:Y:S01]  /*4a80*/  HFMA2 R97, -RZ, RZ, 0, 5.9604644775390625e-08 ;  /* 0x00000001ff617431 */ /* 0x000fe200000001ff */
[----:B------:R-:W-:Y:S02]  /*4a90*/  UMOV UR48, 0x400 ;  /* 0x0000040000307882 */ /* 0x000fe40000000000 */
[----:B------:R-:W1:Y:S01]  /*4aa0*/  LDC R91, c[0x0][0x370] ;  /* 0x0000dc00ff5b7b82 */ /* 0x000e620000000800 */
[----:B------:R-:W-:Y:S01]  /*4ab0*/  ULEA UR48, UR37, UR48, 0x18 ;  /* 0x0000003025307291 */ /* 0x000fe2000f8ec0ff */
[----:B------:R-:W-:Y:S01]  /*4ac0*/  LOP3.LUT R3, R2, 0xc0, RZ, 0xc0, !PT ;  /* 0x000000c002037812 */ /* 0x000fe200078ec0ff */
[----:B------:R-:W-:Y:S01]  /*4ad0*/  HFMA2 R95, -RZ, RZ, 0, 0 ;  /* 0x00000000ff5f7431 */ /* 0x000fe200000001ff */
[----:B------:R-:W-:Y:S01]  /*4ae0*/  LOP3.LUT R99, R101, 0x2, RZ, 0xc0, !PT ;  /* 0x0000000265637812 */ /* 0x000fe200078ec0ff */
[----:B------:R-:W-:Y:S01]  /*4af0*/  UIADD3 UR4, UPT, UPT, UR48, 0x200, URZ ;  /* 0x0000020030047890 */ /* 0x000fe2000fffe0ff */
[----:B------:R-:W-:Y:S01]  /*4b00*/  LOP3.LUT R100, R3, 0x18, R100, 0xf8, !PT ;  /* 0x0000001803647812 */ /* 0x000fe200078ef864 */
[----:B------:R-:W-:Y:S01]  /*4b10*/  IMAD.MOV.U32 R45, RZ, RZ, RZ ;  /* 0x000000ffff2d7224 */ /* 0x000fe200078e00ff */
[----:B------:R-:W2:Y:S01]  /*4b20*/  LDC R42, c[0x0][0xb0c] ;  /* 0x0002c300ff2a7b82 */ /* 0x000ea20000000800 */
[----:B------:R-:W-:Y:S01]  /*4b30*/  LOP3.LUT R46, R46, 0x600000, RZ, 0xc0, !PT ;  /* 0x006000002e2e7812 */ /* 0x000fe200078ec0ff */
[----:B------:R-:W-:Y:S01]  /*4b40*/  IMAD.MOV.U32 R105, RZ, RZ, RZ ;  /* 0x000000ffff697224 */ /* 0x000fe200078e00ff */
[----:B------:R-:W-:Y:S01]  /*4b50*/  LOP3.LUT R100, R100, 0xf20, R2, 0xf8, !PT ;  /* 0x00000f2064647812 */ /* 0x000fe200078ef802 */
[----:B------:R-:W-:Y:S01]  /*4b60*/  IMAD.U32 R93, RZ, RZ, UR4 ;  /* 0x00000004ff5d7e24 */ /* 0x000fe2000f8e00ff */
[----:B------:R-:W-:Y:S01]  /*4b70*/  LOP3.LUT R101, R101, 0x4, RZ, 0xc0, !PT ;  /* 0x0000000465657812 */ /* 0x000fe200078ec0ff */
[----:B------:R-:W4:Y:S01]  /*4b80*/  LDCU.64 UR52, c[0x0][0x348] ;  /* 0x00006900ff3477ac */ /* 0x000f220008000a00 */
[----:B------:R-:W-:Y:S01]  /*4b90*/  MOV R96, RZ ;  /* 0x000000ff00607202 */ /* 0x000fe20000000f00 */
[----:B------:R-:W1:Y:S01]  /*4ba0*/  LDC R89, c[0x0][0xb20] ;  /* 0x0002c800ff597b82 */ /* 0x000e620000000800 */
[----:B------:R-:W3:Y:S01]  /*4bb0*/  LDS R0, [UR48+0x160] ;  /* 0x00016030ff007984 */ /* 0x000ee20008000800 */
[----:B------:R-:W-:Y:S01]  /*4bc0*/  IMAD R100, R100, 0x2, R93 ;  /* 0x0000000264647824 */ /* 0x000fe200078e025d */
[----:B------:R-:W1:Y:S03]  /*4bd0*/  LDCU.64 UR38, c[0x0][0x888] ;  /* 0x00011100ff2677ac */ /* 0x000e660008000a00 */
[--C-:B------:R-:W-:Y:S01]  /*4be0*/  IMAD R99, R99, -0x10, R100.reuse ;  /* 0xfffffff063637824 */ /* 0x100fe200078e0264 */
[----:B------:R-:W1:Y:S01]  /*4bf0*/  LDCU.64 UR44, c[0x0][0x890] ;  /* 0x00011200ff2c77ac */ /* 0x000e620008000a00 */
[----:B------:R-:W1:Y:S01]  /*4c00*/  LDC R41, c[0x0][0xb30] ;  /* 0x0002cc00ff297b82 */ /* 0x000e620000000800 */
[----:B------:R-:W-:Y:S01]  /*4c10*/  IMAD R98, R101, -0x10, R100 ;  /* 0xfffffff065627824 */ /* 0x000fe200078e0264 */
[----:B------:R-:W-:Y:S01]  /*4c20*/  UMOV UR49, URZ ;  /* 0x000000ff00317c82 */ /* 0x000fe20008000000 */
[----:B------:R-:W-:-:S05]  /*4c30*/  UMOV UR51, URZ ;  /* 0x000000ff00337c82 */ /* 0x000fca0008000000 */
[----:B------:R-:W1:Y:S08]  /*4c40*/  LDC.64 R84, c[0x0][0xb10] ;  /* 0x0002c400ff547b82 */ /* 0x000e700000000a00 */
[----:B------:R-:W1:Y:S08]  /*4c50*/  LDC.64 R38, c[0x0][0xb18] ;  /* 0x0002c600ff267b82 */ /* 0x000e700000000a00 */
[----:B------:R-:W1:Y:S08]  /*4c60*/  LDC.64 R36, c[0x0][0xb28] ;  /* 0x0002ca00ff247b82 */ /* 0x000e700000000a00 */
[----:B------:R-:W1:Y:S01]  /*4c70*/  LDC.64 R82, c[0x0][0x8b0] ;  /* 0x00022c00ff527b82 */ /* 0x000e620000000a00 */
[----:B---3--:R-:W-:-:S07]  /*4c80*/  IMAD.IADD R46, R0, 0x1, R46 ;  /* 0x00000001002e7824 */ /* 0x008fce00078e022e */
[----:B------:R-:W3:Y:S08]  /*4c90*/  LDC.64 R80, c[0x0][0x8a8] ;  /* 0x00022a00ff507b82 */ /* 0x000ef00000000a00 */
[----:B--2-4-:R-:W1:Y:S02]  /*4ca0*/  LDC R90, c[0x0][0x374] ;  /* 0x0000dd00ff5a7b82 */ /* 0x014e640000000800 */
.L_x_128:
[----:B------:R-:W-:Y:S02]  /*4cb0*/  LEA R0, R105, UR48, 0x3 ;  /* 0x0000003069007c11 */ /* 0x000fe4000f8e18ff */
[----:B------:R-:W-:Y:S02]  /*4cc0*/  SHF.L.U32 R2, R95, 0x1f, RZ ;  /* 0x0000001f5f027819 */ /* 0x000fe400000006ff */
[----:B-1----:R-:W-:Y:S02]  /*4cd0*/  LEA R16, R105, UR48, 0x4 ;  /* 0x0000003069107c11 */ /* 0x002fe4000f8e20ff */
[----:B------:R-:W2:Y:S02]  /*4ce0*/  SYNCS.PHASECHK.TRANS64.TRYWAIT P0, [R0+URZ+0xb0], R2 ;  /* 0x0000b002000075a7 */ /* 0x000ea400080011ff */
[----:B--23--:R-:W-:Y:S05]  /*4cf0*/  @!P0 BRA `(.L_x_85) ;  /* 0x0000004800a48947 */ /* 0x00cfea0003800000 */
.L_x_180:
[----:B------:R-:W4:Y:S01]  /*4d00*/  LDC.64 R10, c[0x0][0xb10] ;  /* 0x0002c400ff0a7b82 */ /* 0x000f220000000a00 */
[----:B------:R-:W3:Y:S01]  /*4d10*/  LDS.128 R16, [R16+0x140] ;  /* 0x0001400010107984 */ /* 0x000ee20000000c00 */
[----:B-1----:R-:W-:Y:S01]  /*4d20*/  ISETP.NE.AND P1, PT, R41, 0x1, PT ;  /* 0x000000012900780c */ /* 0x002fe20003f25270 */
[----:B--2---:R-:W-:Y:S01]  /*4d30*/  VIADD R0, R0, 0xc0 ;  /* 0x000000c000007836 */ /* 0x004fe20000000000 */
[----:B------:R-:W-:Y:S04]  /*4d40*/  ISETP.GE.AND P0, PT, R40, 0x1, PT ;  /* 0x000000012800780c */ /* 0x000fe80003f06270 */
[----:B------:R-:W1:Y:S01]  /*4d50*/  LDC.64 R8, c[0x0][0xb18] ;  /* 0x0002c600ff087b82 */ /* 0x000e620000000a00 */
[----:B------:R-:W-:Y:S01]  /*4d60*/  PRMT R0, RZ, 0x654, R0 ;  /* 0x00000654ff007816 */ /* 0x000fe20000000000 */
[----:B------:R-:W-:Y:S01]  /*4d70*/  @!PT LDS RZ, [RZ] ;  /* 0x00000000fffff984 */ /* 0x000fe20000000800 */
[----:B------:R-:W-:Y:S01]  /*4d80*/  @!PT LDS RZ, [RZ] ;  /* 0x00000000fffff984 */ /* 0x000fe20000000800 */
[----:B------:R-:W-:Y:S01]  /*4d90*/  @!PT LDS RZ, [RZ] ;  /* 0x00000000fffff984 */ /* 0x000fe20000000800 */
[----:B------:R-:W-:Y:S01]  /*4da0*/  @!PT LDS RZ, [RZ] ;  /* 0x00000000fffff984 */ /* 0x000fe20000000800 */
[----:B------:R2:W-:Y:S06]  /*4db0*/  MEMBAR.ALL.CTA ;  /* 0x0000000000007992 */ /* 0x0005ec0000008000 */
[----:B--2---:R-:W2:Y:S01]  /*4dc0*/  FENCE.VIEW.ASYNC.S ;  /* 0x00000000000073c6 */ /* 0x004ea20000000000 */
[----:B------:R-:W1:Y:S08]  /*4dd0*/  @!P1 LDC R12, c[0x0][0xb20] ;  /* 0x0002c800ff0c9b82 */ /* 0x000e700000000800 */
[----:B------:R-:W1:Y:S01]  /*4de0*/  @!P1 LDC R7, c[0x0][0xb0c] ;  /* 0x0002c300ff079b82 */ /* 0x000e620000000800 */
[----:B--2---:R2:W-:Y:S01]  /*4df0*/  SYNCS.ARRIVE.TRANS64.RED.A1T0 RZ, [R0+URZ], RZ ;  /* 0x000000ff00ff79a7 */ /* 0x0045e200081004ff */
[----:B---3--:R-:W-:Y:S04]  /*4e00*/  LOP3.LUT P4, RZ, R18, 0x1, RZ, 0xc0, !PT ;  /* 0x0000000112ff7812 */ /* 0x008fe8000788c0ff */
[----:B------:R-:W-:Y:S09]  /*4e10*/  P2R R103, PR, RZ, 0x10 ;  /* 0x00000010ff677803 */ /* 0x000ff20000000000 */
[----:B------:R-:W-:Y:S02]  /*4e20*/  @P4 MOV R44, R16 ;  /* 0x00000010002c4202 */ /* 0x000fe40000000f00 */
[----:B------:R-:W-:Y:S01]  /*4e30*/  @P4 LOP3.LUT R43, R17, 0xffff, RZ, 0xc0, !PT ;  /* 0x0000ffff112b4812 */ /* 0x000fe200078ec0ff */
[----:B--2-4-:R-:W-:Y:S06]  /*4e40*/  @!P0 BRA `(.L_x_86) ;  /* 0x0000000000a48947 */ /* 0x014fec0003800000 */
[----:B------:R-:W-:Y:S01]  /*4e50*/  IMAD.HI.U32 R0, R90, R39, RZ ;  /* 0x000000275a007227 */ /* 0x000fe200078e00ff */
[----:B------:R-:W-:Y:S02]  /*4e60*/  ISETP.NE.AND P0, PT, R38, 0x1, PT ;  /* 0x000000012600780c */ /* 0x000fe40003f05270 */
[----:B------:R-:W-:Y:S01]  /*4e70*/  ISETP.NE.AND P2, PT, R40, 0x1, PT ;  /* 0x000000012800780c */ /* 0x000fe20003f45270 */
[----:B------:R-:W-:Y:S01]  /*4e80*/  IMAD.HI.U32 R4, R91, R84, RZ ;  /* 0x000000545b047227 */ /* 0x000fe200078e00ff */
[----:B------:R-:W-:Y:S02]  /*4e90*/  SHF.R.U32.HI R0, RZ, R89, R0 ;  /* 0x00000059ff007219 */ /* 0x000fe40000011600 */
[----:B------:R-:W-:Y:S01]  /*4ea0*/  ISETP.NE.AND P3, PT, R42, 0x1, PT ;  /* 0x000000012a00780c */ /* 0x000fe20003f65270 */
[----:B------:R-:W-:Y:S01]  /*4eb0*/  IMAD.HI.U32 R6, R43, R39, RZ ;  /* 0x000000272b067227 */ /* 0x000fe200078e00ff */
[-C--:B------:R-:W-:Y:S02]  /*4ec0*/  SHF.R.U32.HI R4, RZ, R85.reuse, R4 ;  /* 0x00000055ff047219 */ /* 0x080fe40000011604 */
[----:B------:R-:W-:Y:S01]  /*4ed0*/  SEL R0, R90, R0, !P0 ;  /* 0x000000005a007207 */ /* 0x000fe20004000000 */
[----:B------:R-:W-:Y:S01]  /*4ee0*/  IMAD.HI.U32 R5, R44, R84, RZ ;  /* 0x000000542c057227 */ /* 0x000fe200078e00ff */
[----:B------:R-:W-:Y:S03]  /*4ef0*/  SEL R4, R91, R4, !P3 ;  /* 0x000000045b047207 */ /* 0x000fe60005800000 */
[-C--:B------:R-:W-:Y:S01]  /*4f00*/  IMAD.HI.U32 R3, R0, R36.reuse, RZ ;  /* 0x0000002400037227 */ /* 0x080fe200078e00ff */
[----:B------:R-:W-:Y:S03]  /*4f10*/  SHF.R.U32.HI R5, RZ, R85, R5 ;  /* 0x00000055ff057219 */ /* 0x000fe60000011605 */
[----:B------:R-:W-:Y:S01]  /*4f20*/  IMAD.HI.U32 R2, R4, R36, RZ ;  /* 0x0000002404027227 */ /* 0x000fe200078e00ff */
[----:B------:R-:W-:Y:S02]  /*4f30*/  @P2 SHF.R.U32.HI R0, RZ, R37, R3 ;  /* 0x00000025ff002219 */ /* 0x000fe40000011603 */
[----:B------:R-:W-:Y:S02]  /*4f40*/  SHF.R.U32.HI R3, RZ, R89, R6 ;  /* 0x00000059ff037219 */ /* 0x000fe40000011606 */
[----:B------:R-:W-:Y:S01]  /*4f50*/  @P2 SHF.R.U32.HI R4, RZ, R37, R2 ;  /* 0x00000025ff042219 */ /* 0x000fe20000011602 */
[----:B------:R-:W-:Y:S01]  /*4f60*/  IMAD R0, R40, R0, RZ ;  /* 0x0000000028007224 */ /* 0x000fe200078e02ff */
[----:B------:R-:W-:Y:S02]  /*4f70*/  SEL R3, R43, R3, !P0 ;  /* 0x000000032b037207 */ /* 0x000fe40004000000 */
[----:B------:R-:W-:Y:S01]  /*4f80*/  SEL R2, R44, R5, !P3 ;  /* 0x000000052c027207 */ /* 0x000fe20005800000 */
[----:B------:R-:W-:Y:S01]  /*4f90*/  IMAD R5, R40, R4, RZ ;  /* 0x0000000428057224 */ /* 0x000fe200078e02ff */
[C---:B------:R-:W-:Y:S01]  /*4fa0*/  ISETP.GE.AND P0, PT, R3.reuse, R0, PT ;  /* 0x000000000300720c */ /* 0x040fe20003f06270 */
[C---:B------:R-:W-:Y:S03]  /*4fb0*/  IMAD.HI.U32 R0, R3.reuse, R36, RZ ;  /* 0x0000002403007227 */ /* 0x040fe600078e00ff */
[C---:B------:R-:W-:Y:S02]  /*4fc0*/  ISETP.GE.OR P0, PT, R2.reuse, R5, P0 ;  /* 0x000000050200720c */ /* 0x040fe40000706670 */
[----:B------:R-:W-:Y:S04]  /*4fd0*/  SHF.R.U32.HI R0, RZ, R37, R0 ;  /* 0x00000025ff007219 */ /* 0x000fe80000011600 */
[C---:B------:R-:W-:Y:S05]  /*4fe0*/  SEL R6, R3.reuse, R0, !P2 ;  /* 0x0000000003067207 */ /* 0x040fea0005000000 */
        /* <DEDUP_REMOVED lines=14> */
[----:B------:R-:W-:Y:S07]  /*50d0*/  IMAD R43, R3, R38, R43 ;  /* 0x00000026032b7224 */ /* 0x000fee00078e022b */
.L_x_86:
[----:B-1----:R-:W-:Y:S01]  /*50e0*/  @!P1 ISETP.NE.AND P0, PT, R8, 0x1, PT ;  /* 0x000000010800980c */ /* 0x002fe20003f05270 */
[----:B------:R-:W-:Y:S01]  /*50f0*/  @!P1 IMAD.HI.U32 R2, R43, R9, RZ ;  /* 0x000000092b029227 */ /* 0x000fe200078e00ff */
[----:B------:R-:W-:Y:S01]  /*5100*/  R2UR UR42, R15 ;  /* 0x000000000f2a72ca */ /* 0x000fe200000e0000 */
[----:B------:R-:W-:Y:S01]  /*5110*/  BSSY.RECONVERGENT B6, `(.L_x_87) ;  /* 0x0000031000067945 */ /* 0x000fe20003800200 */
[----:B------:R-:W-:Y:S01]  /*5120*/  R2UR UR41, R14 ;  /* 0x000000000e2972ca */ /* 0x000fe200000e0000 */
[C---:B------:R-:W-:Y:S01]  /*5130*/  @!P1 IMAD.HI.U32 R0, R44.reuse, R10, RZ ;  /* 0x0000000a2c009227 */ /* 0x040fe200078e00ff */
[----:B------:R-:W-:Y:S02]  /*5140*/  @!P1 SHF.R.U32.HI R2, RZ, R12, R2 ;  /* 0x0000000cff029219 */ /* 0x000fe40000011602 */
[----:B------:R-:W-:Y:S01]  /*5150*/  @!P1 ISETP.NE.AND P2, PT, R7, 0x1, PT ;  /* 0x000000010700980c */ /* 0x000fe20003f45270 */
[----:B------:R-:W-:Y:S01]  /*5160*/  VIADD R105, R105, 0x1 ;  /* 0x0000000169697836 */ /* 0x000fe20000000000 */
[----:B------:R-:W-:Y:S02]  /*5170*/  @!P1 SEL R2, R43, R2, !P0 ;  /* 0x000000022b029207 */ /* 0x000fe40004000000 */
[----:B------:R-:W-:Y:S02]  /*5180*/  @!P1 SHF.R.U32.HI R0, RZ, R11, R0 ;  /* 0x0000000bff009219 */ /* 0x000fe40000011600 */
[----:B------:R-:W-:Y:S01]  /*5190*/  LOP3.LUT P0, RZ, R93, 0x1b0, RZ, 0xc0, !PT ;  /* 0x000001b05dff7812 */ /* 0x000fe2000780c0ff */
[----:B------:R-:W-:Y:S01]  /*51a0*/  USHF.L.U32 UR42, UR42, 0x7, URZ ;  /* 0x000000072a2a7899 */ /* 0x000fe200080006ff */
[----:B------:R-:W-:Y:S01]  /*51b0*/  @!P1 SEL R3, R44, R0, !P2 ;  /* 0x000000002c039207 */ /* 0x000fe20005000000 */
[----:B------:R-:W-:Y:S01]  /*51c0*/  USHF.L.U32 UR41, UR41, 0x7, URZ ;  /* 0x0000000729297899 */ /* 0x000fe200080006ff */
[----:B------:R-:W-:Y:S03]  /*51d0*/  @P4 SHF.R.U32.HI R94, RZ, 0x10, R17 ;  /* 0x00000010ff5e4819 */ /* 0x000fe60000011611 */
[----:B------:R-:W-:Y:S02]  /*51e0*/  @!P1 IMAD.IADD R0, R2, 0x1, -R3 ;  /* 0x0000000102009824 */ /* 0x000fe400078e0a03 */
[----:B------:R-:W-:Y:S02]  /*51f0*/  @!P1 IMAD.IADD R2, R3, 0x1, -R2 ;  /* 0x0000000103029824 */ /* 0x000fe400078e0a02 */
[----:B------:R-:W-:Y:S02]  /*5200*/  @!P1 IMAD R44, R0, R7, R44 ;  /* 0x00000007002c9224 */ /* 0x000fe400078e022c */
[----:B------:R-:W-:Y:S01]  /*5210*/  @!P1 IMAD R43, R2, R8, R43 ;  /* 0x00000008022b9224 */ /* 0x000fe200078e022b */
[----:B------:R-:W-:Y:S06]  /*5220*/  @!P0 BRA `(.L_x_88) ;  /* 0x00000000007c8947 */ /* 0x000fec0003800000 */
[----:B------:R-:W1:Y:S01]  /*5230*/  LDCU.64 UR8, c[0x4][0x80] ;  /* 0x01001000ff0877ac */ /* 0x000e620008000a00 */
[----:B------:R-:W-:Y:S01]  /*5240*/  MOV R2, 0x0 ;  /* 0x0000000000027802 */ /* 0x000fe20000000f00 */
[----:B------:R-:W-:Y:S02]  /*5250*/  HFMA2 R12, -RZ, RZ, 0, 5.9604644775390625e-08 ;  /* 0x00000001ff0c7431 */ /* 0x000fe400000001ff */
[----:B------:R-:W-:Y:S01]  /*5260*/  IMAD.MOV.U32 R8, RZ, RZ, 0x70 ;  /* 0x00000070ff087424 */ /* 0x000fe200078e00ff */
[----:B------:R2:W3:Y:S01]  /*5270*/  LDC.64 R14, c[0x4][R2] ;  /* 0x01000000020e7b82 */ /* 0x0004e20000000a00 */
[----:B------:R-:W4:Y:S01]  /*5280*/  LDCU.64 UR6, c[0x4][0x88] ;  /* 0x01001100ff0677ac */ /* 0x000f220008000a00 */
[----:B------:R-:W-:Y:S01]  /*5290*/  IMAD.MOV.U32 R13, RZ, RZ, RZ ;  /* 0x000000ffff0d7224 */ /* 0x000fe200078e00ff */
[----:B------:R-:W2:Y:S01]  /*52a0*/  LDCU.64 UR4, c[0x4][0x8] ;  /* 0x01000100ff0477ac */ /* 0x000ea20008000a00 */
[----:B-1----:R-:W-:Y:S01]  /*52b0*/  MOV R5, UR9 ;  /* 0x0000000900057c02 */ /* 0x002fe20008000f00 */
[----:B------:R-:W-:Y:S01]  /*52c0*/  IMAD.U32 R4, RZ, RZ, UR8 ;  /* 0x00000008ff047e24 */ /* 0x000fe2000f8e00ff */
[----:B----4-:R-:W-:Y:S01]  /*52d0*/  MOV R7, UR7 ;  /* 0x0000000700077c02 */ /* 0x010fe20008000f00 */
[----:B------:R-:W-:Y:S01]  /*52e0*/  IMAD.U32 R6, RZ, RZ, UR6 ;  /* 0x00000006ff067e24 */ /* 0x000fe2000f8e00ff */
[----:B--2---:R-:W-:Y:S01]  /*52f0*/  MOV R11, UR5 ;  /* 0x00000005000b7c02 */ /* 0x004fe20008000f00 */
[----:B------:R-:W-:Y:S02]  /*5300*/  IMAD.U32 R10, RZ, RZ, UR4 ;  /* 0x00000004ff0a7e24 */ /* 0x000fe4000f8e00ff */
[----:B------:R-:W-:Y:S07]  /*5310*/  LEPC R20, `(.L_x_89) ;  /* 0x000000001014794e */ /* 0x000fee0000000000 */
[----:B---3-5:R-:W-:Y:S05]  /*5320*/  CALL.ABS.NOINC R14 ;  /* 0x000000000e007343 */ /* 0x028fea0003c00000 */
.L_x_89:
[----:B------:R-:W1:Y:S01]  /*5330*/  LDCU.64 UR8, c[0x4][0x80] ;  /* 0x01001000ff0877ac */ /* 0x000e620008000a00 */
[----:B------:R-:W2:Y:S01]  /*5340*/  LDC.64 R2, c[0x4][R2] ;  /* 0x0100000002027b82 */ /* 0x000ea20000000a00 */
[----:B------:R-:W-:Y:S02]  /*5350*/  HFMA2 R12, -RZ, RZ, 0, 5.9604644775390625e-08 ;  /* 0x00000001ff0c7431 */ /* 0x000fe400000001ff */
[----:B------:R-:W-:Y:S02]  /*5360*/  IMAD.MOV.U32 R8, RZ, RZ, 0x70 ;  /* 0x00000070ff087424 */ /* 0x000fe400078e00ff */
[----:B------:R-:W-:Y:S01]  /*5370*/  IMAD.MOV.U32 R13, RZ, RZ, RZ ;  /* 0x000000ffff0d7224 */ /* 0x000fe200078e00ff */
[----:B------:R-:W3:Y:S01]  /*5380*/  LDCU.64 UR6, c[0x4][0x88] ;  /* 0x01001100ff0677ac */ /* 0x000ee20008000a00 */
[----:B------:R-:W4:Y:S01]  /*5390*/  LDCU.64 UR4, c[0x4][0x8] ;  /* 0x01000100ff0477ac */ /* 0x000f220008000a00 */
[----:B-1----:R-:W-:Y:S02]  /*53a0*/  MOV R4, UR8 ;  /* 0x0000000800047c02 */ /* 0x002fe40008000f00 */
[----:B------:R-:W-:Y:S02]  /*53b0*/  MOV R5, UR9 ;  /* 0x0000000900057c02 */ /* 0x000fe40008000f00 */
[----:B---3--:R-:W-:Y:S01]  /*53c0*/  MOV R7, UR7 ;  /* 0x0000000700077c02 */ /* 0x008fe20008000f00 */
[----:B------:R-:W-:Y:S01]  /*53d0*/  IMAD.U32 R6, RZ, RZ, UR6 ;  /* 0x00000006ff067e24 */ /* 0x000fe2000f8e00ff */
[----:B----4-:R-:W-:Y:S01]  /*53e0*/  MOV R11, UR5 ;  /* 0x00000005000b7c02 */ /* 0x010fe20008000f00 */
[----:B------:R-:W-:Y:S02]  /*53f0*/  IMAD.U32 R10, RZ, RZ, UR4 ;  /* 0x00000004ff0a7e24 */ /* 0x000fe4000f8e00ff */
[----:B------:R-:W-:Y:S07]  /*5400*/  LEPC R20, `(.L_x_88) ;  /* 0x000000001014794e */ /* 0x000fee0000000000 */
[----:B--2---:R-:W-:Y:S05]  /*5410*/  CALL.ABS.NOINC R2 ;  /* 0x0000000002007343 */ /* 0x004fea0003c00000 */
.L_x_88:
[----:B------:R-:W-:Y:S05]  /*5420*/  BSYNC.RECONVERGENT B6 ;  /* 0x0000000000067941 */ /* 0x000fea0003800200 */
.L_x_87:
[----:B------:R-:W-:Y:S01]  /*5430*/  ISETP.NE.U32.AND P4, PT, R82, RZ, PT ;  /* 0x000000ff5200720c */ /* 0x000fe20003f85070 */
[----:B------:R-:W-:Y:S01]  /*5440*/  UISETP.NE.AND UP2, UPT, UR50, URZ, UPT ;  /* 0x000000ff3200728c */ /* 0x000fe2000bf45270 */
[----:B------:R-:W-:Y:S01]  /*5450*/  ISETP.NE.U32.AND P2, PT, RZ, UR38, PT ;  /* 0x00000026ff007c0c */ /* 0x000fe2000bf45070 */
[----:B------:R-:W-:Y:S01]  /*5460*/  UISETP.NE.U32.AND UP1, UPT, UR44, URZ, UPT ;  /* 0x000000ff2c00728c */ /* 0x000fe2000bf25070 */
[----:B------:R-:W-:Y:S01]  /*5470*/  ISETP.NE.AND.EX P4, PT, R83, RZ, PT, P4 ;  /* 0x000000ff5300720c */ /* 0x000fe20003f85340 */
[----:B------:R-:W-:Y:S01]  /*5480*/  UPLOP3.LUT UP0, UPT, UPT, UPT, UPT, 0x40, 0x4 ;  /* 0x000000000004789c */ /* 0x000fe20003f0e870 */
[----:B------:R-:W-:Y:S01]  /*5490*/  ISETP.NE.AND.EX P2, PT, RZ, UR39, PT, P2 ;  /* 0x00000027ff007c0c */ /* 0x000fe2000bf45320 */
[----:B------:R-:W-:Y:S01]  /*54a0*/  UISETP.NE.AND.EX UP1, UPT, UR45, URZ, UPT, UP1 ;  /* 0x000000ff2d00728c */ /* 0x000fe2000bf25310 */
[----:B------:R-:W-:Y:S04]  /*54b0*/  PLOP3.LUT P1, PT, PT, PT, UP2, 0x80, 0x8 ;  /* 0x000000000008781c */ /* 0x000fe80003f2f028 */
[----:B------:R-:W-:Y:S06]  /*54c0*/  @UP2 UPLOP3.LUT UP0, UPT, UPT, UPT, UP1, 0x80, 0x8 ;  /* 0x000000000008289c */ /* 0x000fec0003f0f010 */
[----:B------:R-:W-:Y:S01]  /*54d0*/  PLOP3.LUT P0, PT, PT, PT, UP0, 0x80, 0x8 ;  /* 0x000000000008781c */ /* 0x000fe20003f0f008 */
[----:B------:R-:W-:Y:S01]  /*54e0*/  @!UPT UIADD3 URZ, UPT, UPT, URZ, URZ, URZ ;  /* 0x000000fffffff290 */ /* 0x000fe2000fffe0ff */
[----:B------:R-:W-:Y:S11]  /*54f0*/  BRA.U !UP1, `(.L_x_90) ;  /* 0x0000000109387547 */ /* 0x000ff6000b800000 */
[----:B------:R-:W-:Y:S01]  /*5500*/  UISETP.NE.U32.AND UP0, UPT, UR38, URZ, UPT ;  /* 0x000000ff2600728c */ /* 0x000fe2000bf05070 */
[----:B------:R-:W-:Y:S02]  /*5510*/  HFMA2 R0, -RZ, RZ, 0, 5.9604644775390625e-08 ;  /* 0x00000001ff007431 */ /* 0x000fe400000001ff */
[----:B------:R-:W-:Y:S01]  /*5520*/  IMAD.MOV.U32 R88, RZ, RZ, 0x1 ;  /* 0x00000001ff587424 */ /* 0x000fe200078e00ff */
[----:B------:R-:W-:Y:S06]  /*5530*/  UISETP.NE.AND.EX UP0, UPT, UR39, URZ, UPT, UP0 ;  /* 0x000000ff2700728c */ /* 0x000fec000bf05300 */
[----:B------:R-:W-:Y:S05]  /*5540*/  PLOP3.LUT P3, PT, PT, PT, UP0, 0x80, 0x8 ;  /* 0x000000000008781c */ /* 0x000fea0003f6f008 */
[----:B------:R-:W1:Y:S01]  /*5550*/  @UP0 LDCU.64 UR6, c[0x0][0x888] ;  /* 0x00011100ff0607ac */ /* 0x000e620008000a00 */
[----:B------:R-:W-:Y:S07]  /*5560*/  @UP0 UIMAD UR4, UR36, UR44, URZ ;  /* 0x0000002c240402a4 */ /* 0x000fee000f8e02ff */
[----:B------:R-:W-:Y:S01]  /*5570*/  @!P3 PRMT R88, R0, 0x7610, R88 ;  /* 0x000076100058b816 */ /* 0x000fe20000000058 */
[----:B-1----:R-:W-:Y:S03]  /*5580*/  @UP0 UIMAD.WIDE UR6, UR4, 0x4, UR6 ;  /* 0x00000004040608a5 */ /* 0x002fe6000f8e0206 */
[----:B------:R-:W1:Y:S03]  /*5590*/  @!UP0 LDCU UR4, c[0x0][0x880] ;  /* 0x00011000ff0487ac */ /* 0x000e660008000800 */
[----:B------:R-:W-:Y:S01]  /*55a0*/  IMAD.U32 R2, RZ, RZ, UR6 ;  /* 0x00000006ff027e24 */ /* 0x000fe2000f8e00ff */
[----:B------:R-:W-:Y:S05]  /*55b0*/  MOV R3, UR7 ;  /* 0x0000000700037c02 */ /* 0x000fea0008000f00 */
[----:B-----5:R2:W5:Y:S02]  /*55c0*/  @P3 LDG.E R49, desc[UR46][R2.64] ;  /* 0x0000002e02313981 */ /* 0x020564000c1e1900 */
[----:B-12---:R-:W-:Y:S02]  /*55d0*/  @!P3 IMAD.U32 R49, RZ, RZ, UR4 ;  /* 0x00000004ff31be24 */ /* 0x006fe4000f8e00ff */
.L_x_90:
[----:B------:R-:W-:Y:S05]  /*55e0*/  @!P4 BRA `(.L_x_91) ;  /* 0x000000000020c947 */ /* 0x000fea0003800000 */
[----:B------:R-:W-:Y:S04]  /*55f0*/  ISETP.NE.U32.AND P3, PT, R80, RZ, PT ;  /* 0x000000ff5000720c */ /* 0x000fe80003f65070 */
[----:B------:R-:W-:Y:S11]  /*5600*/  ISETP.NE.AND.EX P3, PT, R81, RZ, PT, P3 ;  /* 0x000000ff5100720c */ /* 0x000ff60003f65330 */
[----:B------:R-:W-:Y:S02]  /*5610*/  @!UPT UIADD3 URZ, UPT, UPT, URZ, URZ, URZ ;  /* 0x000000fffffff290 */ /* 0x000fe4000fffe0ff */
[----:B------:R-:W1:Y:S01]  /*5620*/  @P3 LDC.64 R2, c[0x0][0x8a8] ;  /* 0x00022a00ff023b82 */ /* 0x000e620000000a00 */
[----:B------:R-:W-:Y:S04]  /*5630*/  @P3 IMAD R0, R82, UR36, RZ ;  /* 0x0000002452003c24 */ /* 0x000fe8000f8e02ff */
[----:B-1----:R-:W-:Y:S05]  /*5640*/  @P3 IMAD.WIDE R2, R0, 0x4, R2 ;  /* 0x0000000400023825 */ /* 0x002fea00078e0202 */
[----:B-----5:R1:W5:Y:S02]  /*5650*/  @P3 LDG.E R47, desc[UR46][R2.64] ;  /* 0x0000002e022f3981 */ /* 0x020364000c1e1900 */
[----:B-1----:R-:W2:Y:S02]  /*5660*/  @!P3 LDC R47, c[0x0][0x8a0] ;  /* 0x00022800ff2fbb82 */ /* 0x002ea40000000800 */
.L_x_91:
[----:B-----5:R-:W-:Y:S01]  /*5670*/  FSETP.NEU.AND P3, PT, R49, RZ, PT ;  /* 0x000000ff3100720b */ /* 0x020fe20003f6d000 */
[----:B------:R-:W-:Y:S01]  /*5680*/  BSSY B1, `(.L_x_92) ;  /* 0x0000039000017945 */ /* 0x000fe20003800000 */
[----:B------:R-:W-:Y:S01]  /*5690*/  SEL R3, RZ, 0xffffffff, P2 ;  /* 0xffffffffff037807 */ /* 0x000fe20001000000 */
[----:B------:R-:W-:Y:S01]  /*56a0*/  IMAD.MOV.U32 R66, RZ, RZ, 0x1 ;  /* 0x00000001ff427424 */ /* 0x000fe200078e00ff */
[----:B------:R-:W-:Y:S01]  /*56b0*/  @P1 LOP3.LUT P2, RZ, R88, 0xff, RZ, 0xc0, !PT ;  /* 0x000000ff58ff1812 */ /* 0x000fe2000784c0ff */
[----:B------:R-:W-:Y:S01]  /*56c0*/  IMAD R48, R45, 0x80, R46 ;  /* 0x000000802d307824 */ /* 0x000fe200078e022e */
[----:B------:R-:W-:Y:S01]  /*56d0*/  @P1 SEL R0, RZ, 0xffffffff, P3 ;  /* 0xffffffffff001807 */ /* 0x000fe20001800000 */
[----:B------:R-:W-:Y:S01]  /*56e0*/  IMAD R106, R101, -0x10, R99 ;  /* 0xfffffff0656a7824 */ /* 0x000fe200078e0263 */
[----:B------:R-:W-:Y:S01]  /*56f0*/  LOP3.LUT R97, R97, 0x1, RZ, 0x3c, !PT ;  /* 0x0000000161617812 */ /* 0x000fe200078e3cff */
[----:B------:R-:W-:Y:S01]  /*5700*/  IMAD.MOV.U32 R65, RZ, RZ, RZ ;  /* 0x000000ffff417224 */ /* 0x000fe200078e00ff */
[----:B------:R-:W-:Y:S02]  /*5710*/  @P0 SEL R0, R3, R0, !P2 ;  /* 0x0000000003000207 */ /* 0x000fe40005000000 */
[----:B------:R-:W-:Y:S02]  /*5720*/  CS2R R78, SRZ ;  /* 0x00000000004e7805 */ /* 0x000fe4000001ff00 */
[----:B------:R-:W-:Y:S02]  /*5730*/  LEA R64, R45, UR48, 0x3 ;  /* 0x000000302d407c11 */ /* 0x000fe4000f8e18ff */
[----:B------:R-:W-:Y:S02]  /*5740*/  CS2R R76, SRZ ;  /* 0x00000000004c7805 */ /* 0x000fe4000001ff00 */
[----:B------:R-:W-:Y:S02]  /*5750*/  @P1 LOP3.LUT R0, R0, 0x1, RZ, 0xc0, !PT ;  /* 0x0000000100001812 */ /* 0x000fe400078ec0ff */
[----:B------:R-:W-:Y:S02]  /*5760*/  CS2R R70, SRZ ;  /* 0x0000000000467805 */ /* 0x000fe4000001ff00 */
[----:B------:R-:W-:Y:S02]  /*5770*/  PLOP3.LUT P2, PT, PT, PT, UP1, 0x80, 0x8 ;  /* 0x000000000008781c */ /* 0x000fe40003f4f018 */
[----:B------:R-:W-:Y:S02]  /*5780*/  CS2R R68, SRZ ;  /* 0x0000000000447805 */ /* 0x000fe4000001ff00 */
[----:B------:R-:W-:Y:S02]  /*5790*/  ISETP.NE.U32.OR P5, PT, R0, 0x1, !P1 ;  /* 0x000000010000780c */ /* 0x000fe40004fa5470 */
[----:B------:R-:W-:Y:S02]  /*57a0*/  CS2R R62, SRZ ;  /* 0x00000000003e7805 */ /* 0x000fe4000001ff00 */
[----:B------:R-:W-:Y:S02]  /*57b0*/  LOP3.LUT P4, R104, R88, 0xff, RZ, 0xc0, !PT ;  /* 0x000000ff58687812 */ /* 0x000fe4000788c0ff */
[----:B------:R-:W-:Y:S02]  /*57c0*/  CS2R R60, SRZ ;  /* 0x00000000003c7805 */ /* 0x000fe4000001ff00 */
[----:B------:R-:W-:Y:S02]  /*57d0*/  SEL R2, RZ, 0xffffffff, P3 ;  /* 0xffffffffff027807 */ /* 0x000fe40001800000 */
[----:B------:R-:W-:Y:S02]  /*57e0*/  CS2R R58, SRZ ;  /* 0x00000000003a7805 */ /* 0x000fe4000001ff00 */
[----:B------:R-:W-:Y:S02]  /*57f0*/  P2R R107, PR, RZ, 0x20 ;  /* 0x00000020ff6b7803 */ /* 0x000fe40000000000 */
[----:B------:R-:W-:Y:S02]  /*5800*/  CS2R R56, SRZ ;  /* 0x0000000000387805 */ /* 0x000fe4000001ff00 */
[----:B------:R-:W-:Y:S02]  /*5810*/  @P2 SEL R2, R3, R2, !P4 ;  /* 0x0000000203022207 */ /* 0x000fe40006000000 */
[----:B------:R-:W-:Y:S02]  /*5820*/  @P5 SHF.L.U32 R0, R97, 0x1f, RZ ;  /* 0x0000001f61005819 */ /* 0x000fe400000006ff */
[----:B------:R-:W-:Y:S02]  /*5830*/  LOP3.LUT R2, R2, 0x1, RZ, 0xc0, !PT ;  /* 0x0000000102027812 */ /* 0x000fe400078ec0ff */
[----:B------:R1:W3:Y:S02]  /*5840*/  @P5 SYNCS.PHASECHK.TRANS64.TRYWAIT P1, [UR48+0x60], R0 ;  /* 0x00006000ff0055a7 */ /* 0x0002e40008021130 */
[----:B------:R-:W-:Y:S04]  /*5850*/  ISETP.NE.U32.AND P2, PT, R2, 0x1, PT ;  /* 0x000000010200780c */ /* 0x000fe80003f45070 */
[----:B------:R-:W-:Y:S02]  /*5860*/  P2R R67, PR, RZ, 0x4 ;  /* 0x00000004ff437803 */ /* 0x000fe40000000000 */
[----:B-1----:R-:W-:Y:S04]  /*5870*/  SHF.L.U32 R0, R96, 0x1f, RZ ;  /* 0x0000001f60007819 */ /* 0x002fe800000006ff */
[----:B------:R1:W4:Y:S01]  /*5880*/  SYNCS.PHASECHK.TRANS64.TRYWAIT P0, [R64+URZ+0xd0], R0 ;  /* 0x0000d000400075a7 */ /* 0x00032200080011ff */
[----:B---3--:R-:W-:Y:S01]  /*5890*/  @P5 SEL R66, RZ, 0x1, !P1 ;  /* 0x00000001ff425807 */ /* 0x008fe20004800000 */
[----:B-1----:R-:W-:Y:S06]  /*58a0*/  @!P5 BRA `(.L_x_93) ;  /* 0x000000000058d947 */ /* 0x002fec0003800000 */
[----:B------:R-:W-:Y:S01]  /*58b0*/  IMAD.MOV.U32 R79, RZ, RZ, RZ ;  /* 0x000000ffff4f7224 */ /* 0x000fe200078e00ff */
[----:B------:R-:W-:Y:S01]  /*58c0*/  ISETP.NE.AND P1, PT, R66, RZ, PT ;  /* 0x000000ff4200720c */ /* 0x000fe20003f25270 */
[----:B------:R-:W-:Y:S01]  /*58d0*/  BSSY B0, `(.L_x_94) ;  /* 0x000000c000007945 */ /* 0x000fe20003800000 */
[----:B------:R-:W-:Y:S02]  /*58e0*/  CS2R R58, SRZ ;  /* 0x00000000003a7805 */ /* 0x000fe4000001ff00 */
[----:B------:R-:W-:Y:S02]  /*58f0*/  CS2R R56, SRZ ;  /* 0x0000000000387805 */ /* 0x000fe4000001ff00 */
[----:B------:R-:W-:Y:S02]  /*5900*/  CS2R R62, SRZ ;  /* 0x00000000003e7805 */ /* 0x000fe4000001ff00 */
[----:B------:R-:W-:Y:S02]  /*5910*/  CS2R R60, SRZ ;  /* 0x00000000003c7805 */ /* 0x000fe4000001ff00 */
[----:B------:R-:W-:Y:S02]  /*5920*/  CS2R R70, SRZ ;  /* 0x0000000000467805 */ /* 0x000fe4000001ff00 */
[----:B------:R-:W-:Y:S02]  /*5930*/  CS2R R68, SRZ ;  /* 0x0000000000447805 */ /* 0x000fe4000001ff00 */
[----:B------:R-:W-:Y:S01]  /*5940*/  CS2R R76, SRZ ;  /* 0x00000000004c7805 */ /* 0x000fe2000001ff00 */
[----:B------:R-:W-:Y:S06]  /*5950*/  @P1 BRA `(.L_x_95) ;  /* 0x00000000000c1947 */ /* 0x000fec0003800000 */
[----:B------:R-:W-:Y:S04]  /*5960*/  SHF.L.U32 R3, R97, 0x1f, RZ ;  /* 0x0000001f61037819 */ /* 0x000fe800000006ff */
[----:B------:R-:W1:Y:S02]  /*5970*/  SYNCS.PHASECHK.TRANS64.TRYWAIT P1, [UR48+0x60], R3 ;  /* 0x00006003ff0075a7 */ /* 0x000e640008021130 */
[----:B-1----:R-:W-:Y:S05]  /*5980*/  @!P1 BRA `(.L_x_96) ;  /* 0x0000003c00949947 */ /* 0x002fea0003800000 */
.L_x_95:
[----:B------:R-:W-:Y:S05]  /*5990*/  BSYNC B0 ;  /* 0x0000000000007941 */ /* 0x000fea0003800000 */
.L_x_94:
[----:B------:R-:W-:Y:S01]  /*59a0*/  ISETP.NE.AND P1, PT, R67, RZ, PT ;  /* 0x000000ff4300720c */ /* 0x000fe20003f25270 */
[----:B------:R-:W-:Y:S11]  /*59b0*/  HFMA2 R65, -RZ, RZ, 0, 5.9604644775390625e-08 ;  /* 0x00000001ff417431 */ /* 0x000ff600000001ff */
[----:B------:R-:W-:Y:S01]  /*59c0*/  @!UPT UIADD3 URZ, UPT, UPT, URZ, URZ, URZ ;  /* 0x000000fffffff290 */ /* 0x000fe2000fffe0ff */
[----:B------:R3:W1:Y:S04]  /*59d0*/  @P1 LDS.128 R56, [R100] ;  /* 0x0000000064381984 */ /* 0x0006680000000c00 */
[----:B------:R3:W1:Y:S04]  /*59e0*/  @P1 LDS.128 R60, [R99+0x10] ;  /* 0x00001000633c1984 */ /* 0x0006680000000c00 */
[----:B------:R3:W1:Y:S04]  /*59f0*/  @P1 LDS.128 R68, [R98+0x20] ;  /* 0x0000200062441984 */ /* 0x0006680000000c00 */
[----:B------:R3:W1:Y:S02]  /*5a00*/  @P1 LDS.128 R76, [R106+0x30] ;  /* 0x000030006a4c1984 */ /* 0x0006640000000c00 */
.L_x_93:
[----:B------:R-:W-:Y:S05]  /*5a10*/  BSYNC B1 ;  /* 0x0000000000017941 */ /* 0x000fea0003800000 */
.L_x_92:
[----:B-1----:R-:W-:Y:S04]  /*5a20*/  SHF.R.U32.HI R2, RZ, 0x15, R48 ;  /* 0x00000015ff027819 */ /* 0x002fe80000011630 */
[----:B------:R-:W-:Y:S01]  /*5a30*/  LOP3.LUT P1, RZ, R2, 0x3, R92, 0x48, !PT ;  /* 0x0000000302ff7812 */ /* 0x000fe2000782485c */
[----:B------:R-:W-:Y:S01]  /*5a40*/  @!UPT UIADD3 URZ, UPT, UPT, URZ, URZ, URZ ;  /* 0x000000fffffff290 */ /* 0x000fe2000fffe0ff */
[----:B----4-:R-:W-:Y:S11]  /*5a50*/  @P0 BRA `(.L_x_97) ;  /* 0x0000000000080947 */ /* 0x010ff60003800000 */
[----:B------:R-:W1:Y:S02]  /*5a60*/  SYNCS.PHASECHK.TRANS64.TRYWAIT P0, [R64+URZ+0xd0], R0 ;  /* 0x0000d000400075a7 */ /* 0x000e6400080011ff */
[----:B-1----:R-:W-:Y:S05]  /*5a70*/  @!P0 BRA `(.L_x_98) ;  /* 0x0000003c00708947 */ /* 0x002fea0003800000 */
.L_x_97:
[----:B------:R-:W-:Y:S05]  /*5a80*/  @!P1 BRA `(.L_x_99) ;  /* 0x0000000000409947 */ /* 0x000fea0003800000 */
[----:B------:R-:W4:Y:S01]  /*5a90*/  LDCU.64 UR8, c[0x4][0x70] ;  /* 0x01000e00ff0877ac */ /* 0x000f220008000a00 */
[----:B------:R-:W-:Y:S01]  /*5aa0*/  MOV R3, 0x0 ;  /* 0x0000000000037802 */ /* 0x000fe20000000f00 */
[----:B------:R-:W-:Y:S02]  /*5ab0*/  HFMA2 R12, -RZ, RZ, 0, 5.9604644775390625e-08 ;  /* 0x00000001ff0c7431 */ /* 0x000fe400000001ff */
[----:B------:R-:W-:Y:S02]  /*5ac0*/  IMAD.MOV.U32 R8, RZ, RZ, 0x192 ;  /* 0x00000192ff087424 */ /* 0x000fe400078e00ff */
[----:B------:R-:W-:Y:S01]  /*5ad0*/  IMAD.MOV.U32 R13, RZ, RZ, RZ ;  /* 0x000000ffff0d7224 */ /* 0x000fe200078e00ff */
[----:B------:R-:W5:Y:S01]  /*5ae0*/  LDCU.64 UR6, c[0x4][0x78] ;  /* 0x01000f00ff0677ac */ /* 0x000f620008000a00 */
[----:B------:R-:W1:Y:S01]  /*5af0*/  LDC.64 R2, c[0x4][R3] ;  /* 0x0100000003027b82 */ /* 0x000e620000000a00 */
[----:B------:R-:W2:Y:S01]  /*5b00*/  LDCU.64 UR4, c[0x4][0x10] ;  /* 0x01000200ff0477ac */ /* 0x000ea20008000a00 */
[----:B----4-:R-:W-:Y:S01]  /*5b10*/  MOV R5, UR9 ;  /* 0x0000000900057c02 */ /* 0x010fe20008000f00 */
[----:B------:R-:W-:Y:S01]  /*5b20*/  IMAD.U32 R4, RZ, RZ, UR8 ;  /* 0x00000008ff047e24 */ /* 0x000fe2000f8e00ff */
[----:B-----5:R-:W-:Y:S01]  /*5b30*/  MOV R7, UR7 ;  /* 0x0000000700077c02 */ /* 0x020fe20008000f00 */
[----:B------:R-:W-:Y:S01]  /*5b40*/  IMAD.U32 R6, RZ, RZ, UR6 ;  /* 0x00000006ff067e24 */ /* 0x000fe2000f8e00ff */
[----:B--2---:R-:W-:Y:S01]  /*5b50*/  MOV R11, UR5 ;  /* 0x00000005000b7c02 */ /* 0x004fe20008000f00 */
[----:B------:R-:W-:Y:S02]  /*5b60*/  IMAD.U32 R10, RZ, RZ, UR4 ;  /* 0x00000004ff0a7e24 */ /* 0x000fe4000f8e00ff */
[----:B------:R-:W-:Y:S07]  /*5b70*/  LEPC R20, `(.L_x_99) ;  /* 0x000000001014794e */ /* 0x000fee0000000000 */
[----:B-1-3--:R-:W-:Y:S05]  /*5b80*/  CALL.ABS.NOINC R2 ;  /* 0x0000000002007343 */ /* 0x00afea0003c00000 */
.L_x_99:
[----:B------:R-:W-:Y:S05]  /*5b90*/  WARPSYNC.ALL ;  /* 0x0000000000007948 */ /* 0x000fea0003800000 */
[----:B------:R-:W-:Y:S01]  /*5ba0*/  R2UR UR4, R48 ;  /* 0x00000000300472ca */ /* 0x000fe200000e0000 */
[--C-:B------:R-:W-:Y:S01]  /*5bb0*/  HADD2.F32 R50, -RZ, R56.reuse.H0_H0 ;  /* 0x20000038ff327230 */ /* 0x100fe20000004100 */
[----:B------:R-:W-:Y:S01]  /*5bc0*/  ISETP.NE.AND P0, PT, R102, RZ, PT ;  /* 0x000000ff6600720c */ /* 0x000fe20003f05270 */
[----:B------:R-:W-:Y:S01]  /*5bd0*/  HADD2.F32 R51, -RZ, R56.H1_H1 ;  /* 0x30000038ff337230 */ /* 0x000fe20000004100 */
[----:B------:R-:W-:Y:S01]  /*5be0*/  BSSY.RECONVERGENT B0, `(.L_x_100) ;  /* 0x0000086000007945 */ /* 0x000fe20003800200 */
[--C-:B------:R-:W-:Y:S08]  /*5bf0*/  HADD2.F32 R52, -RZ, R57.reuse.H0_H0 ;  /* 0x20000039ff347230 */ /* 0x100ff00000004100 */
[----:B------:R-:W1:Y:S02]  /*5c00*/  LDTM.x32 R4, tmem[UR4] ;  /* 0x00000004000479ee */ /* 0x000e6400082c0000 */
[C---:B-12---:R-:W-:Y:S01]  /*5c10*/  FMUL R0, R47.reuse, R4 ;  /* 0x000000042f007220 */ /* 0x046fe20000400000 */
[C---:B------:R-:W-:Y:S01]  /*5c20*/  FMUL R2, R47.reuse, R5 ;  /* 0x000000052f027220 */ /* 0x040fe20000400000 */
[C---:B------:R-:W-:Y:S01]  /*5c30*/  FMUL R4, R47.reuse, R8 ;  /* 0x000000082f047220 */ /* 0x040fe20000400000 */
[----:B------:R-:W-:Y:S01]  /*5c40*/  FMUL R3, R47, R6 ;  /* 0x000000062f037220 */ /* 0x000fe20000400000 */
[C---:B------:R-:W-:Y:S01]  /*5c50*/  FFMA R0, R49.reuse, R50, R0 ;  /* 0x0000003231007223 */ /* 0x040fe20000000000 */
[----:B------:R-:W-:Y:S01]  /*5c60*/  FFMA R2, R49, R51, R2 ;  /* 0x0000003331027223 */ /* 0x000fe20000000002 */
[C---:B------:R-:W-:Y:S01]  /*5c70*/  FMUL R5, R47.reuse, R9 ;  /* 0x000000092f057220 */ /* 0x040fe20000400000 */
        /* <DEDUP_REMOVED lines=16> */
[----:B------:R-:W-:Y:S02]  /*5d80*/  HADD2.F32 R32, -RZ, R57.H1_H1 ;  /* 0x30000039ff207230 */ /* 0x000fe40000004100 */
[C---:B------:R-:W-:Y:S01]  /*5d90*/  FMUL R26, R47.reuse, R30 ;  /* 0x0000001e2f1a7220 */ /* 0x040fe20000400000 */
[----:B------:R-:W-:Y:S01]  /*5da0*/  FMUL R29, R47, R33 ;  /* 0x000000212f1d7220 */ /* 0x000fe20000400000 */
[--C-:B------:R-:W-:Y:S02]  /*5db0*/  HADD2.F32 R33, -RZ, R58.reuse.H0_H0 ;  /* 0x2000003aff217230 */ /* 0x100fe40000004100 */
[----:B------:R-:W-:Y:S01]  /*5dc0*/  FFMA R3, R49, R52, R3 ;  /* 0x0000003431037223 */ /* 0x000fe20000000003 */
[C---:B------:R-:W-:Y:S01]  /*5dd0*/  FMUL R7, R47.reuse, R7 ;  /* 0x000000072f077220 */ /* 0x040fe20000400000 */
[----:B------:R-:W-:Y:S01]  /*5de0*/  FMUL R30, R47, R34 ;  /* 0x000000222f1e7220 */ /* 0x000fe20000400000 */
[----:B------:R-:W-:Y:S01]  /*5df0*/  HADD2.F32 R34, -RZ, R58.H1_H1 ;  /* 0x3000003aff227230 */ /* 0x000fe20000004100 */
[----:B------:R-:W-:Y:S01]  /*5e00*/  F2FP.F16.F32.PACK_AB R52, R2, R0 ;  /* 0x000000000234723e */ /* 0x000fe200000000ff */
[--C-:B------:R-:W-:Y:S02]  /*5e10*/  HADD2.F32 R0, -RZ, R59.reuse.H0_H0 ;  /* 0x2000003bff007230 */ /* 0x100fe40000004100 */
[C---:B------:R-:W-:Y:S01]  /*5e20*/  FFMA R7, R49.reuse, R32, R7 ;  /* 0x0000002031077223 */ /* 0x040fe20000000007 */
[----:B------:R-:W-:Y:S02]  /*5e30*/  HADD2.F32 R2, -RZ, R59.H1_H1 ;  /* 0x3000003bff027230 */ /* 0x000fe40000004100 */
[C---:B------:R-:W-:Y:S01]  /*5e40*/  FFMA R4, R49.reuse, R33, R4 ;  /* 0x0000002131047223 */ /* 0x040fe20000000004 */
[C---:B------:R-:W-:Y:S01]  /*5e50*/  FFMA R5, R49.reuse, R34, R5 ;  /* 0x0000002231057223 */ /* 0x040fe20000000005 */
[----:B------:R-:W-:Y:S01]  /*5e60*/  FFMA R6, R49, R0, R6 ;  /* 0x0000000031067223 */ /* 0x000fe20000000006 */
[--C-:B------:R-:W-:Y:S02]  /*5e70*/  HADD2.F32 R0, -RZ, R60.reuse.H0_H0 ;  /* 0x2000003cff007230 */ /* 0x100fe40000004100 */
[----:B------:R-:W-:Y:S01]  /*5e80*/  FMUL R11, R47, R11 ;  /* 0x0000000b2f0b7220 */ /* 0x000fe20000400000 */
[----:B------:R-:W-:Y:S01]  /*5e90*/  F2FP.F16.F32.PACK_AB R53, R7, R3 ;  /* 0x000000030735723e */ /* 0x000fe200000000ff */
[--C-:B------:R-:W-:Y:S02]  /*5ea0*/  HADD2.F32 R3, -RZ, R61.reuse.H0_H0 ;  /* 0x2000003dff037230 */ /* 0x100fe40000004100 */
[----:B------:R-:W-:Y:S01]  /*5eb0*/  FMUL R15, R47, R15 ;  /* 0x0000000f2f0f7220 */ /* 0x000fe20000400000 */
[C---:B------:R-:W-:Y:S01]  /*5ec0*/  FFMA R11, R49.reuse, R2, R11 ;  /* 0x00000002310b7223 */ /* 0x040fe2000000000b */
[----:B------:R-:W-:Y:S02]  /*5ed0*/  HADD2.F32 R2, -RZ, R60.H1_H1 ;  /* 0x3000003cff027230 */ /* 0x000fe40000004100 */
[----:B------:R-:W-:Y:S01]  /*5ee0*/  FFMA R8, R49, R0, R8 ;  /* 0x0000000031087223 */ /* 0x000fe20000000008 */
[----:B------:R-:W-:Y:S02]  /*5ef0*/  HADD2.F32 R0, -RZ, R61.H1_H1 ;  /* 0x3000003dff007230 */ /* 0x000fe40000004100 */
[C---:B------:R-:W-:Y:S01]  /*5f00*/  FMUL R19, R47.reuse, R19 ;  /* 0x000000132f137220 */ /* 0x040fe20000400000 */
[----:B------:R-:W-:Y:S01]  /*5f10*/  FMUL R23, R47, R23 ;  /* 0x000000172f177220 */ /* 0x000fe20000400000 */
[C---:B------:R-:W-:Y:S01]  /*5f20*/  FFMA R9, R49.reuse, R2, R9 ;  /* 0x0000000231097223 */ /* 0x040fe20000000009 */
[C---:B------:R-:W-:Y:S01]  /*5f30*/  FFMA R10, R49.reuse, R3, R10 ;  /* 0x00000003310a7223 */ /* 0x040fe2000000000a */
[----:B------:R-:W-:Y:S01]  /*5f40*/  FFMA R15, R49, R0, R15 ;  /* 0x00000000310f7223 */ /* 0x000fe2000000000f */
[--C-:B------:R-:W-:Y:S02]  /*5f50*/  HADD2.F32 R2, -RZ, R62.reuse.H0_H0 ;  /* 0x2000003eff027230 */ /* 0x100fe40000004100 */
[----:B------:R-:W-:Y:S01]  /*5f60*/  FMUL R27, R47, R27 ;  /* 0x0000001b2f1b7220 */ /* 0x000fe20000400000 */
[----:B------:R-:W-:Y:S01]  /*5f70*/  HADD2.F32 R0, -RZ, R62.H1_H1 ;  /* 0x3000003eff007230 */ /* 0x000fe20000004100 */
[----:B------:R-:W-:Y:S01]  /*5f80*/  F2FP.F16.F32.PACK_AB R54, R5, R4 ;  /* 0x000000040536723e */ /* 0x000fe200000000ff */
[--C-:B------:R-:W-:Y:S02]  /*5f90*/  HADD2.F32 R3, -RZ, R63.reuse.H0_H0 ;  /* 0x2000003fff037230 */ /* 0x100fe40000004100 */
[C---:B------:R-:W-:Y:S01]  /*5fa0*/  FFMA R12, R49.reuse, R2, R12 ;  /* 0x00000002310c7223 */ /* 0x040fe2000000000c */
[--C-:B------:R-:W-:Y:S02]  /*5fb0*/  HADD2.F32 R2, -RZ, R68.reuse.H0_H0 ;  /* 0x20000044ff027230 */ /* 0x100fe40000004100 */
[C---:B------:R-:W-:Y:S01]  /*5fc0*/  FFMA R13, R49.reuse, R0, R13 ;  /* 0x00000000310d7223 */ /* 0x040fe2000000000d */
[----:B------:R-:W-:Y:S02]  /*5fd0*/  HADD2.F32 R0, -RZ, R63.H1_H1 ;  /* 0x3000003fff007230 */ /* 0x000fe40000004100 */
[----:B------:R-:W-:Y:S01]  /*5fe0*/  FFMA R14, R49, R3, R14 ;  /* 0x00000003310e7223 */ /* 0x000fe2000000000e */
[----:B------:R-:W-:Y:S01]  /*5ff0*/  HADD2.F32 R3, -RZ, R68.H1_H1 ;  /* 0x30000044ff037230 */ /* 0x000fe20000004100 */
[----:B------:R-:W-:Y:S01]  /*6000*/  F2FP.F16.F32.PACK_AB R55, R11, R6 ;  /* 0x000000060b37723e */ /* 0x000fe200000000ff */
[----:B------:R-:W-:Y:S01]  /*6010*/  FMUL R31, R47, R31 ;  /* 0x0000001f2f1f7220 */ /* 0x000fe20000400000 */
[C---:B------:R-:W-:Y:S01]  /*6020*/  FFMA R19, R49.reuse, R0, R19 ;  /* 0x0000000031137223 */ /* 0x040fe20000000013 */
[--C-:B------:R-:W-:Y:S02]  /*6030*/  HADD2.F32 R0, -RZ, R69.reuse.H0_H0 ;  /* 0x20000045ff007230 */ /* 0x100fe40000004100 */
[C---:B------:R-:W-:Y:S01]  /*6040*/  FFMA R16, R49.reuse, R2, R16 ;  /* 0x0000000231107223 */ /* 0x040fe20000000010 */
[----:B------:R1:W-:Y:S01]  /*6050*/  STS.128 [R100], R52 ;  /* 0x0000003464007388 */ /* 0x0003e20000000c00 */
[C---:B------:R-:W-:Y:S01]  /*6060*/  FFMA R17, R49.reuse, R3, R17 ;  /* 0x0000000331117223 */ /* 0x040fe20000000011 */
[----:B------:R-:W-:Y:S02]  /*6070*/  HADD2.F32 R2, -RZ, R69.H1_H1 ;  /* 0x30000045ff027230 */ /* 0x000fe40000004100 */
[----:B------:R-:W-:Y:S01]  /*6080*/  FFMA R18, R49, R0, R18 ;  /* 0x0000000031127223 */ /* 0x000fe20000000012 */
[--C-:B------:R-:W-:Y:S01]  /*6090*/  HADD2.F32 R0, -RZ, R70.reuse.H0_H0 ;  /* 0x20000046ff007230 */ /* 0x100fe20000004100 */
[----:B------:R-:W-:Y:S01]  /*60a0*/  F2FP.F16.F32.PACK_AB R8, R9, R8 ;  /* 0x000000080908723e */ /* 0x000fe200000000ff */
[--C-:B------:R-:W-:Y:S02]  /*60b0*/  HADD2.F32 R3, -RZ, R71.reuse.H0_H0 ;  /* 0x20000047ff037230 */ /* 0x100fe40000004100 */
[C---:B------:R-:W-:Y:S01]  /*60c0*/  FFMA R23, R49.reuse, R2, R23 ;  /* 0x0000000231177223 */ /* 0x040fe20000000017 */
[----:B------:R-:W-:Y:S02]  /*60d0*/  HADD2.F32 R2, -RZ, R70.H1_H1 ;  /* 0x30000046ff027230 */ /* 0x000fe40000004100 */
[----:B------:R-:W-:Y:S01]  /*60e0*/  FFMA R20, R49, R0, R20 ;  /* 0x0000000031147223 */ /* 0x000fe20000000014 */
[----:B------:R-:W-:Y:S01]  /*60f0*/  HADD2.F32 R0, -RZ, R71.H1_H1 ;  /* 0x30000047ff007230 */ /* 0x000fe20000004100 */
[----:B------:R-:W-:Y:S01]  /*6100*/  F2FP.F16.F32.PACK_AB R9, R15, R10 ;  /* 0x0000000a0f09723e */ /* 0x000fe200000000ff */
[----:B------:R-:W-:Y:S02]  /*6110*/  HADD2.F32 R4, -RZ, R79.H0_H0 ;  /* 0x2000004fff047230 */ /* 0x000fe40000004100 */
[C---:B------:R-:W-:Y:S01]  /*6120*/  FFMA R21, R49.reuse, R2, R21 ;  /* 0x0000000231157223 */ /* 0x040fe20000000015 */
[C---:B------:R-:W-:Y:S01]  /*6130*/  FFMA R22, R49.reuse, R3, R22 ;  /* 0x0000000331167223 */ /* 0x040fe20000000016 */
[----:B------:R-:W-:Y:S01]  /*6140*/  FFMA R27, R49, R0, R27 ;  /* 0x00000000311b7223 */ /* 0x000fe2000000001b */
[--C-:B------:R-:W-:Y:S01]  /*6150*/  HADD2.F32 R2, -RZ, R76.reuse.H0_H0 ;  /* 0x2000004cff027230 */ /* 0x100fe20000004100 */
[----:B------:R-:W-:Y:S01]  /*6160*/  F2FP.F16.F32.PACK_AB R10, R13, R12 ;  /* 0x0000000c0d0a723e */ /* 0x000fe200000000ff */
[----:B------:R-:W-:Y:S01]  /*6170*/  HADD2.F32 R0, -RZ, R76.H1_H1 ;  /* 0x3000004cff007230 */ /* 0x000fe20000004100 */
[----:B------:R-:W-:Y:S01]  /*6180*/  F2FP.F16.F32.PACK_AB R11, R19, R14 ;  /* 0x0000000e130b723e */ /* 0x000fe200000000ff */
[--C-:B------:R-:W-:Y:S02]  /*6190*/  HADD2.F32 R3, -RZ, R77.reuse.H0_H0 ;  /* 0x2000004dff037230 */ /* 0x100fe40000004100 */
[C---:B------:R-:W-:Y:S01]  /*61a0*/  FFMA R24, R49.reuse, R2, R24 ;  /* 0x0000000231187223 */ /* 0x040fe20000000018 */
[--C-:B------:R-:W-:Y:S02]  /*61b0*/  HADD2.F32 R2, -RZ, R78.reuse.H0_H0 ;  /* 0x2000004eff027230 */ /* 0x100fe40000004100 */
[C---:B------:R-:W-:Y:S01]  /*61c0*/  FFMA R25, R49.reuse, R0, R25 ;  /* 0x0000000031197223 */ /* 0x040fe20000000019 */
[----:B------:R1:W-:Y:S01]  /*61d0*/  STS.128 [R99+0x10], R8 ;  /* 0x0000100863007388 */ /* 0x0003e20000000c00 */
[----:B------:R-:W-:Y:S02]  /*61e0*/  HADD2.F32 R0, -RZ, R77.H1_H1 ;  /* 0x3000004dff007230 */ /* 0x000fe40000004100 */
[----:B------:R-:W-:Y:S01]  /*61f0*/  FFMA R26, R49, R3, R26 ;  /* 0x00000003311a7223 */ /* 0x000fe2000000001a */
[----:B------:R-:W-:Y:S01]  /*6200*/  HADD2.F32 R3, -RZ, R78.H1_H1 ;  /* 0x3000004eff037230 */ /* 0x000fe20000004100 */
[----:B------:R-:W-:Y:S01]  /*6210*/  F2FP.F16.F32.PACK_AB R16, R17, R16 ;  /* 0x000000101110723e */ /* 0x000fe200000000ff */
[----:B------:R-:W-:Y:S01]  /*6220*/  HADD2.F32 R5, -RZ, R79.H1_H1 ;  /* 0x3000004fff057230 */ /* 0x000fe20000004100 */
[----:B------:R-:W-:Y:S01]  /*6230*/  F2FP.F16.F32.PACK_AB R17, R23, R18 ;  /* 0x000000121711723e */ /* 0x000fe200000000ff */
[----:B------:R-:W-:Y:S01]  /*6240*/  FFMA R31, R49, R0, R31 ;  /* 0x00000000311f7223 */ /* 0x000fe2000000001f */
[----:B------:R-:W-:Y:S01]  /*6250*/  FMUL R35, R47, R35 ;  /* 0x000000232f237220 */ /* 0x000fe20000400000 */
[----:B------:R-:W-:Y:S01]  /*6260*/  F2FP.F16.F32.PACK_AB R18, R21, R20 ;  /* 0x000000141512723e */ /* 0x000fe200000000ff */
[----:B------:R-:W-:Y:S01]  /*6270*/  FFMA R28, R49, R2, R28 ;  /* 0x00000002311c7223 */ /* 0x000fe2000000001c */
[----:B------:R-:W-:Y:S01]  /*6280*/  F2FP.F16.F32.PACK_AB R19, R27, R22 ;  /* 0x000000161b13723e */ /* 0x000fe200000000ff */
[C---:B------:R-:W-:Y:S01]  /*6290*/  FFMA R29, R49.reuse, R3, R29 ;  /* 0x00000003311d7223 */ /* 0x040fe2000000001d */
[C---:B------:R-:W-:Y:S01]  /*62a0*/  FFMA R30, R49.reuse, R4, R30 ;  /* 0x00000004311e7223 */ /* 0x040fe2000000001e */
[----:B------:R-:W-:Y:S01]  /*62b0*/  FFMA R35, R49, R5, R35 ;  /* 0x0000000531237223 */ /* 0x000fe20000000023 */
[----:B------:R-:W-:Y:S01]  /*62c0*/  F2FP.F16.F32.PACK_AB R24, R25, R24 ;  /* 0x000000181918723e */ /* 0x000fe200000000ff */
[----:B------:R1:W-:Y:S01]  /*62d0*/  STS.128 [R98+0x20], R16 ;  /* 0x0000201062007388 */ /* 0x0003e20000000c00 */
[----:B------:R-:W-:Y:S02]  /*62e0*/  F2FP.F16.F32.PACK_AB R25, R31, R26 ;  /* 0x0000001a1f19723e */ /* 0x000fe400000000ff */
[----:B------:R-:W-:Y:S02]  /*62f0*/  F2FP.F16.F32.PACK_AB R26, R29, R28 ;  /* 0x0000001c1d1a723e */ /* 0x000fe400000000ff */
[----:B------:R-:W-:Y:S05]  /*6300*/  F2FP.F16.F32.PACK_AB R27, R35, R30 ;  /* 0x0000001e231b723e */ /* 0x000fea00000000ff */
[----:B------:R1:W-:Y:S01]  /*6310*/  STS.128 [R106+0x30], R24 ;  /* 0x000030186a007388 */ /* 0x0003e20000000c00 */
[----:B------:R-:W-:Y:S01]  /*6320*/  @!PT LDS RZ, [RZ] ;  /* 0x00000000fffff984 */ /* 0x000fe20000000800 */
[----:B------:R-:W-:Y:S01]  /*6330*/  @!PT LDS RZ, [RZ] ;  /* 0x00000000fffff984 */ /* 0x000fe20000000800 */
[----:B------:R-:W-:Y:S01]  /*6340*/  @!PT LDS RZ, [RZ] ;  /* 0x00000000fffff984 */ /* 0x000fe20000000800 */
[----:B------:R-:W-:Y:S01]  /*6350*/  @!PT LDS RZ, [RZ] ;  /* 0x00000000fffff984 */ /* 0x000fe20000000800 */
[----:B------:R2:W-:Y:S07]  /*6360*/  MEMBAR.ALL.CTA ;  /* 0x0000000000007992 */ /* 0x0005ee0000008000 */
[----:B--2---:R-:W2:Y:S02]  /*6370*/  FENCE.VIEW.ASYNC.S ;  /* 0x00000000000073c6 */ /* 0x004ea40000000000 */
[----:B--2---:R-:W-:Y:S06]  /*6380*/  BAR.SYNC.DEFER_BLOCKING 0x1, 0x80 ;  /* 0x0042000000007b1d */ /* 0x004fec0000010000 */
[----:B------:R-:W-:Y:S05]  /*6390*/  @P0 BRA `(.L_x_101) ;  /* 0x0000000000280947 */ /* 0x000fea0003800000 */
[----:B------:R-:W-:Y:S02]  /*63a0*/  UIADD3 UR4, UPT, UPT, UR48, 0x200, URZ ;  /* 0x0000020030047890 */ /* 0x000fe4000fffe0ff */
[----:B------:R-:W-:Y:S01]  /*63b0*/  UIADD3 UR6, UP0, UPT, UR52, 0x680, URZ ;  /* 0x0000068034067890 */ /* 0x000fe2000ff1e0ff */
[----:B------:R-:W-:Y:S03]  /*63c0*/  UMOV UR43, UR36 ;  /* 0x00000024002b7c82 */ /* 0x000fe60008000000 */
[----:B------:R-:W-:Y:S01]  /*63d0*/  MOV R93, UR4 ;  /* 0x00000004005d7c02 */ /* 0x000fe20008000f00 */
[----:B------:R-:W-:Y:S03]  /*63e0*/  UIADD3.X UR7, UPT, UPT, URZ, UR53, URZ, UP0, !UPT ;  /* 0x00000035ff077290 */ /* 0x000fe600087fe4ff */
[----:B------:R-:W-:Y:S11]  /*63f0*/  R2UR UR40, R93 ;  /* 0x000000005d2872ca */ /* 0x000ff600000e0000 */
[----:B------:R-:W-:Y:S02]  /*6400*/  @!UPT UIADD3 URZ, UPT, UPT, URZ, URZ, URZ ;  /* 0x000000fffffff290 */ /* 0x000fe4000fffe0ff */
[----:B------:R2:W-:Y:S01]  /*6410*/  UTMASTG.3D [UR40], [UR6] ;  /* 0x00000028060073b5 */ /* 0x0005e20008010000 */
[----:B------:R0:W-:Y:S01]  /*6420*/  UTMACMDFLUSH ;  /* 0x00000000000079b7 */ /* 0x0001e20000000000 */
[----:B--2---:R-:W-:Y:S04]  /*6430*/  DEPBAR.LE SB0, 0x1 ;  /* 0x000080400000791a */ /* 0x004fe80000000000 */
.L_x_101:
[----:B------:R-:W-:Y:S05]  /*6440*/  BSYNC.RECONVERGENT B0 ;  /* 0x0000000000007941 */ /* 0x000fea0003800200 */
.L_x_100:
[----:B------:R-:W-:Y:S01]  /*6450*/  BAR.SYNC.DEFER_BLOCKING 0x1, 0x80 ;  /* 0x0042000000007b1d */ /* 0x000fe20000010000 */
[----:B------:R-:W-:Y:S01]  /*6460*/  ISETP.NE.AND P1, PT, R107, RZ, PT ;  /* 0x000000ff6b00720c */ /* 0x000fe20003f25270 */
[----:B------:R-:W-:Y:S01]  /*6470*/  UISETP.NE.AND UP0, UPT, UR49, URZ, UPT ;  /* 0x000000ff3100728c */ /* 0x000fe2000bf05270 */
[----:B------:R-:W-:Y:S11]  /*6480*/  LEA R2, R65, UR48, 0x3 ;  /* 0x0000003041027c11 */ /* 0x000ff6000f8e18ff */
[----:B------:R-:W-:Y:S01]  /*6490*/  @P1 SHF.L.U32 R3, R97, 0x1f, RZ ;  /* 0x0000001f61031819 */ /* 0x000fe200000006ff */
[----:B------:R-:W-:Y:S06]  /*64a0*/  BRA.U !UP0, `(.L_x_102) ;  /* 0x0000000108247547 */ /* 0x000fec000b800000 */
[----:B------:R-:W-:Y:S01]  /*64b0*/  IMAD.U32 R4, RZ, RZ, UR51 ;  /* 0x00000033ff047e24 */ /* 0x000fe2000f8e00ff */
[----:B------:R-:W-:Y:S01]  /*64c0*/  MOV R0, UR37 ;  /* 0x0000002500007c02 */ /* 0x000fe20008000f00 */
[----:B------:R-:W-:Y:S03]  /*64d0*/  UIADD3 UR51, UPT, UPT, UR51, 0x1, URZ ;  /* 0x0000000133337890 */ /* 0x000fe6000fffe0ff */
[----:B------:R-:W-:Y:S01]  /*64e0*/  @P1 LEA R4, R4, UR48, 0x3 ;  /* 0x0000003004041c11 */ /* 0x000fe2000f8e18ff */
[----:B------:R-:W-:Y:S04]  /*64f0*/  UISETP.NE.AND UP0, UPT, UR51, 0x4, UPT ;  /* 0x000000043300788c */ /* 0x000fe8000bf05270 */
[----:B------:R-:W-:Y:S01]  /*6500*/  @P1 VIADD R4, R4, 0x80 ;  /* 0x0000008004041836 */ /* 0x000fe20000000000 */
[----:B------:R-:W-:Y:S04]  /*6510*/  USEL UR51, UR51, URZ, UP0 ;  /* 0x000000ff33337287 */ /* 0x000fe80008000000 */
[----:B------:R-:W-:Y:S04]  /*6520*/  @P1 PRMT R0, R0, 0x654, R4 ;  /* 0x0000065400001816 */ /* 0x000fe80000000004 */
[----:B------:R2:W-:Y:S04]  /*6530*/  @P1 SYNCS.ARRIVE.TRANS64.RED.A1T0 RZ, [R0+URZ], RZ ;  /* 0x000000ff00ff19a7 */ /* 0x0005e800081004ff */
.L_x_102:
[----:B------:R-:W4:Y:S01]  /*6540*/  @P1 SYNCS.PHASECHK.TRANS64.TRYWAIT P0, [R2+URZ+0x60], R3 ;  /* 0x00006003020015a7 */ /* 0x000f2200080011ff */
[----:B------:R-:W-:Y:S01]  /*6550*/  BSSY B1, `(.L_x_103) ;  /* 0x0000016000017945 */ /* 0x000fe20003800000 */
[----:B----4-:R-:W-:Y:S03]  /*6560*/  @P1 SEL R66, RZ, 0x1, !P0 ;  /* 0x00000001ff421807 */ /* 0x010fe60004000000 */
[----:B------:R-:W-:Y:S05]  /*6570*/  @!P1 BRA `(.L_x_104) ;  /* 0x00000000004c9947 */ /* 0x000fea0003800000 */
[----:B------:R-:W-:Y:S01]  /*6580*/  ISETP.NE.AND P0, PT, R66, RZ, PT ;  /* 0x000000ff4200720c */ /* 0x000fe20003f05270 */
[----:B------:R-:W-:Y:S01]  /*6590*/  BSSY B0, `(.L_x_105) ;  /* 0x000000b000007945 */ /* 0x000fe20003800000 */
[----:B------:R-:W-:Y:S11]  /*65a0*/  ISETP.NE.AND P1, PT, R67, RZ, PT ;  /* 0x000000ff4300720c */ /* 0x000ff60003f25270 */
[----:B------:R-:W-:Y:S02]  /*65b0*/  @!UPT UIADD3 URZ, UPT, UPT, URZ, URZ, URZ ;  /* 0x000000fffffff290 */ /* 0x000fe4000fffe0ff */
[C---:B------:R-:W-:Y:S01]  /*65c0*/  @P1 IMAD R6, R65.reuse, 0x2000, R100 ;  /* 0x0000200041061824 */ /* 0x040fe200078e0264 */
[C---:B------:R-:W-:Y:S01]  /*65d0*/  @P1 LEA R4, R65.reuse, R98, 0xd ;  /* 0x0000006241041211 */ /* 0x040fe200078e68ff */
[C---:B------:R-:W-:Y:S02]  /*65e0*/  @P1 IMAD R5, R65.reuse, 0x2000, R99 ;  /* 0x0000200041051824 */ /* 0x040fe400078e0263 */
[----:B------:R-:W-:Y:S01]  /*65f0*/  @P1 IMAD R3, R65, 0x2000, R106 ;  /* 0x0000200041031824 */ /* 0x000fe200078e026a */
[----:B------:R-:W-:Y:S06]  /*6600*/  @P0 BRA `(.L_x_106) ;  /* 0x00000000000c0947 */ /* 0x000fec0003800000 */
[----:B--2---:R-:W-:Y:S04]  /*6610*/  SHF.L.U32 R0, R97, 0x1f, RZ ;  /* 0x0000001f61007819 */ /* 0x004fe800000006ff */
[----:B------:R-:W2:Y:S02]  /*6620*/  SYNCS.PHASECHK.TRANS64.TRYWAIT P0, [R2+URZ+0x60], R0 ;  /* 0x00006000020075a7 */ /* 0x000ea400080011ff */
[----:B--2---:R-:W-:Y:S05]  /*6630*/  @!P0 BRA `(.L_x_107) ;  /* 0x0000003000948947 */ /* 0x004fea0003800000 */
.L_x_106:
[----:B------:R-:W-:Y:S05]  /*6640*/  BSYNC B0 ;  /* 0x0000000000007941 */ /* 0x000fea0003800000 */
.L_x_105:
[----:B------:R-:W-:Y:S02]  /*6650*/  ISETP.NE.AND P0, PT, R67, RZ, PT ;  /* 0x000000ff4300720c */ /* 0x000fe40003f05270 */
[----:B------:R-:W-:Y:S11]  /*6660*/  IADD3 R65, PT, PT, R65, 0x1, RZ ;  /* 0x0000000141417810 */ /* 0x000ff60007ffe0ff */
[----:B------:R4:W1:Y:S04]  /*6670*/  @P0 LDS.128 R56, [R6] ;  /* 0x0000000006380984 */ /* 0x0008680000000c00 */
[----:B------:R4:W1:Y:S04]  /*6680*/  @P0 LDS.128 R60, [R5+0x10] ;  /* 0x00001000053c0984 */ /* 0x0008680000000c00 */
[----:B------:R4:W1:Y:S04]  /*6690*/  @P0 LDS.128 R68, [R4+0x20] ;  /* 0x0000200004440984 */ /* 0x0008680000000c00 */
[----:B------:R4:W1:Y:S02]  /*66a0*/  @P0 LDS.128 R76, [R3+0x30] ;  /* 0x00003000034c0984 */ /* 0x0008640000000c00 */
.L_x_104:
[----:B------:R-:W-:Y:S05]  /*66b0*/  BSYNC B1 ;  /* 0x0000000000017941 */ /* 0x000fea0003800000 */
.L_x_103:
[----:B--2---:R-:W-:Y:S05]  /*66c0*/  VIADD R0, R48, 0x20 ;  /* 0x0000002030007836 */ /* 0x004fea0000000000 */
[----:B------:R-:W-:Y:S04]  /*66d0*/  SHF.R.U32.HI R0, RZ, 0x15, R0 ;  /* 0x00000015ff007819 */ /* 0x000fe80000011600 */
[----:B------:R-:W-:Y:S11]  /*66e0*/  LOP3.LUT P0, RZ, R0, 0x3, R92, 0x48, !PT ;  /* 0x0000000300ff7812 */ /* 0x000ff6000780485c */
[----:B------:R-:W-:Y:S02]  /*66f0*/  @!UPT UIADD3 URZ, UPT, UPT, URZ, URZ, URZ ;  /* 0x000000fffffff290 */ /* 0x000fe4000fffe0ff */
[----:B------:R-:W-:Y:S05]  /*6700*/  @!P0 BRA `(.L_x_108) ;  /* 0x0000000000408947 */ /* 0x000fea0003800000 */
[----:B------:R-:W2:Y:S01]  /*6710*/  LDCU.64 UR8, c[0x4][0x70] ;  /* 0x01000e00ff0877ac */ /* 0x000ea20008000a00 */
[----:B----4-:R-:W-:Y:S01]  /*6720*/  MOV R3, 0x0 ;  /* 0x0000000000037802 */ /* 0x010fe20000000f00 */
[----:B------:R-:W-:Y:S02]  /*6730*/  HFMA2 R12, -RZ, RZ, 0, 5.9604644775390625e-08 ;  /* 0x00000001ff0c7431 */ /* 0x000fe400000001ff */
[----:B-1----:R-:W-:Y:S02]  /*6740*/  IMAD.MOV.U32 R8, RZ, RZ, 0x192 ;  /* 0x00000192ff087424 */ /* 0x002fe400078e00ff */
[----:B------:R-:W-:Y:S01]  /*6750*/  IMAD.MOV.U32 R13, RZ, RZ, RZ ;  /* 0x000000ffff0d7224 */ /* 0x000fe200078e00ff */
[----:B------:R-:W1:Y:S01]  /*6760*/  LDCU.64 UR6, c[0x4][0x78] ;  /* 0x01000f00ff0677ac */ /* 0x000e620008000a00 */
[----:B------:R-:W4:Y:S01]  /*6770*/  LDC.64 R2, c[0x4][R3] ;  /* 0x0100000003027b82 */ /* 0x000f220000000a00 */
[----:B------:R-:W5:Y:S01]  /*6780*/  LDCU.64 UR4, c[0x4][0x10] ;  /* 0x01000200ff0477ac */ /* 0x000f620008000a00 */
[----:B--2---:R-:W-:Y:S01]  /*6790*/  MOV R5, UR9 ;  /* 0x0000000900057c02 */ /* 0x004fe20008000f00 */
[----:B------:R-:W-:Y:S01]  /*67a0*/  IMAD.U32 R4, RZ, RZ, UR8 ;  /* 0x00000008ff047e24 */ /* 0x000fe2000f8e00ff */
[----:B-1----:R-:W-:Y:S01]  /*67b0*/  MOV R7, UR7 ;  /* 0x0000000700077c02 */ /* 0x002fe20008000f00 */
[----:B------:R-:W-:Y:S01]  /*67c0*/  IMAD.U32 R6, RZ, RZ, UR6 ;  /* 0x00000006ff067e24 */ /* 0x000fe2000f8e00ff */
[----:B-----5:R-:W-:Y:S01]  /*67d0*/  MOV R11, UR5 ;  /* 0x00000005000b7c02 */ /* 0x020fe20008000f00 */
[----:B------:R-:W-:Y:S02]  /*67e0*/  IMAD.U32 R10, RZ, RZ, UR4 ;  /* 0x00000004ff0a7e24 */ /* 0x000fe4000f8e00ff */
[----:B------:R-:W-:Y:S07]  /*67f0*/  LEPC R20, `(.L_x_108) ;  /* 0x000000001014794e */ /* 0x000fee0000000000 */
[----:B---34-:R-:W-:Y:S05]  /*6800*/  CALL.ABS.NOINC R2 ;  /* 0x0000000002007343 */ /* 0x018fea0003c00000 */
.L_x_108:
[----:B------:R-:W-:Y:S05]  /*6810*/  WARPSYNC.ALL ;  /* 0x0000000000007948 */ /* 0x000fea0003800000 */
[----:B------:R-:W-:Y:S01]  /*6820*/  R2UR UR4, R48 ;  /* 0x00000000300472ca */ /* 0x000fe200000e0000 */
[--C-:B-1--4-:R-:W-:Y:S01]  /*6830*/  HADD2.F32 R3, -RZ, R56.reuse.H0_H0 ;  /* 0x20000038ff037230 */ /* 0x112fe20000004100 */
[----:B------:R-:W-:Y:S01]  /*6840*/  ISETP.NE.AND P6, PT, R107, RZ, PT ;  /* 0x000000ff6b00720c */ /* 0x000fe20003fc5270 */
[--C-:B------:R-:W-:Y:S01]  /*6850*/  HADD2.F32 R51, -RZ, R57.reuse.H1_H1 ;  /* 0x30000039ff337230 */ /* 0x100fe20000004100 */
[----:B------:R-:W-:Y:S01]  /*6860*/  MOV R50, UR51 ;  /* 0x0000003300327c02 */ /* 0x000fe20008000f00 */
[----:B------:R-:W-:Y:S01]  /*6870*/  BSSY.RECONVERGENT B0, `(.L_x_109) ;  /* 0x000008c000007945 */ /* 0x000fe20003800200 */
[----:B------:R-:W-:Y:S02]  /*6880*/  MOV R72, UR37 ;  /* 0x0000002500487c02 */ /* 0x000fe40008000f00 */
[----:B------:R-:W-:Y:S05]  /*6890*/  ISETP.NE.AND P0, PT, R102, RZ, PT ;  /* 0x000000ff6600720c */ /* 0x000fea0003f05270 */
[----:B------:R-:W1:Y:S02]  /*68a0*/  LDTM.x32 R4, tmem[UR4+0x20] ;  /* 0x00002004000479ee */ /* 0x000e6400082c0000 */
[----:B------:R-:W-:Y:S04]  /*68b0*/  @P6 LEA R50, R50, UR48, 0x3 ;  /* 0x0000003032326c11 */ /* 0x000fe8000f8e18ff */
[----:B------:R-:W-:Y:S04]  /*68c0*/  @P6 IADD3 R50, PT, PT, R50, 0x80, RZ ;  /* 0x0000008032326810 */ /* 0x000fe80007ffe0ff */
[----:B------:R-:W-:Y:S01]  /*68d0*/  @P6 PRMT R72, R72, 0x654, R50 ;  /* 0x0000065448486816 */ /* 0x000fe20000000032 */
[----:B------:R-:W-:Y:S02]  /*68e0*/  HADD2.F32 R50, -RZ, R57.H0_H0 ;  /* 0x20000039ff327230 */ /* 0x000fe40000004100 */
[C---:B-1----:R-:W-:Y:S01]  /*68f0*/  FMUL R0, R47.reuse, R4 ;  /* 0x000000042f007220 */ /* 0x042fe20000400000 */
[----:B------:R-:W-:Y:S02]  /*6900*/  HADD2.F32 R4, -RZ, R56.H1_H1 ;  /* 0x30000038ff047230 */ /* 0x000fe40000004100 */
[C---:B------:R-:W-:Y:S01]  /*6910*/  FMUL R2, R47.reuse, R5 ;  /* 0x000000052f027220 */ /* 0x040fe20000400000 */
[----:B------:R-:W-:Y:S01]  /*6920*/  FMUL R7, R47, R7 ;  /* 0x000000072f077220 */ /* 0x000fe20000400000 */
[----:B------:R-:W-:Y:S01]  /*6930*/  FFMA R0, R49, R3, R0 ;  /* 0x0000000331007223 */ /* 0x000fe20000000000 */
[----:B------:R-:W-:Y:S01]  /*6940*/  FMUL R3, R47, R6 ;  /* 0x000000062f037220 */ /* 0x000fe20000400000 */
[----:B------:R-:W-:Y:S01]  /*6950*/  FFMA R2, R49, R4, R2 ;  /* 0x0000000431027223 */ /* 0x000fe20000000002 */
[C---:B------:R-:W-:Y:S01]  /*6960*/  FMUL R4, R47.reuse, R8 ;  /* 0x000000082f047220 */ /* 0x040fe20000400000 */
[----:B------:R-:W-:Y:S01]  /*6970*/  FMUL R8, R47, R12 ;  /* 0x0000000c2f087220 */ /* 0x000fe20000400000 */
[----:B------:R-:W-:Y:S01]  /*6980*/  FFMA R3, R49, R50, R3 ;  /* 0x0000003231037223 */ /* 0x000fe20000000003 */
[C---:B------:R-:W-:Y:S01]  /*6990*/  FMUL R12, R47.reuse, R16 ;  /* 0x000000102f0c7220 */ /* 0x040fe20000400000 */
[C---:B------:R-:W-:Y:S01]  /*69a0*/  FMUL R16, R47.reuse, R20 ;  /* 0x000000142f107220 */ /* 0x040fe20000400000 */
[C---:B------:R-:W-:Y:S01]  /*69b0*/  FMUL R20, R47.reuse, R24 ;  /* 0x000000182f147220 */ /* 0x040fe20000400000 */
[C---:B------:R-:W-:Y:S01]  /*69c0*/  FMUL R24, R47.reuse, R28 ;  /* 0x0000001c2f187220 */ /* 0x040fe20000400000 */
[C---:B------:R-:W-:Y:S01]  /*69d0*/  FMUL R28, R47.reuse, R32 ;  /* 0x000000202f1c7220 */ /* 0x040fe20000400000 */
[--C-:B------:R-:W-:Y:S01]  /*69e0*/  HADD2.F32 R32, -RZ, R58.reuse.H0_H0 ;  /* 0x2000003aff207230 */ /* 0x100fe20000004100 */
[----:B------:R-:W-:Y:S01]  /*69f0*/  F2FP.F16.F32.PACK_AB R52, R2, R0 ;  /* 0x000000000234723e */ /* 0x000fe200000000ff */
[----:B------:R-:W-:Y:S02]  /*6a00*/  HADD2.F32 R0, -RZ, R58.H1_H1 ;  /* 0x3000003aff007230 */ /* 0x000fe40000004100 */
[----:B------:R-:W-:Y:S01]  /*6a10*/  FMUL R5, R47, R9 ;  /* 0x000000092f057220 */ /* 0x000fe20000400000 */
[--C-:B------:R-:W-:Y:S02]  /*6a20*/  HADD2.F32 R2, -RZ, R59.reuse.H0_H0 ;  /* 0x2000003bff027230 */ /* 0x100fe40000004100 */
[C---:B------:R-:W-:Y:S01]  /*6a30*/  FFMA R7, R49.reuse, R51, R7 ;  /* 0x0000003331077223 */ /* 0x040fe20000000007 */
[C---:B------:R-:W-:Y:S01]  /*6a40*/  FFMA R4, R49.reuse, R32, R4 ;  /* 0x0000002031047223 */ /* 0x040fe20000000004 */
[----:B------:R-:W-:Y:S02]  /*6a50*/  HADD2.F32 R32, -RZ, R59.H1_H1 ;  /* 0x3000003bff207230 */ /* 0x000fe40000004100 */
[----:B------:R-:W-:Y:S01]  /*6a60*/  FFMA R5, R49, R0, R5 ;  /* 0x0000000031057223 */ /* 0x000fe20000000005 */
[--C-:B------:R-:W-:Y:S01]  /*6a70*/  HADD2.F32 R0, -RZ, R60.reuse.H0_H0 ;  /* 0x2000003cff007230 */ /* 0x100fe20000004100 */
[----:B------:R-:W-:Y:S01]  /*6a80*/  F2FP.F16.F32.PACK_AB R53, R7, R3 ;  /* 0x000000030735723e */ /* 0x000fe200000000ff */
[----:B------:R-:W-:Y:S01]  /*6a90*/  FMUL R6, R47, R10 ;  /* 0x0000000a2f067220 */ /* 0x000fe20000400000 */
[--C-:B------:R-:W-:Y:S01]  /*6aa0*/  HADD2.F32 R3, -RZ, R61.reuse.H0_H0 ;  /* 0x2000003dff037230 */ /* 0x100fe20000004100 */
[----:B------:R-:W-:Y:S01]  /*6ab0*/  F2FP.F16.F32.PACK_AB R54, R5, R4 ;  /* 0x000000040536723e */ /* 0x000fe200000000ff */
[----:B------:R-:W-:Y:S01]  /*6ac0*/  FMUL R11, R47, R11 ;  /* 0x0000000b2f0b7220 */ /* 0x000fe20000400000 */
[----:B------:R-:W-:Y:S01]  /*6ad0*/  FFMA R6, R49, R2, R6 ;  /* 0x0000000231067223 */ /* 0x000fe20000000006 */
[----:B------:R-:W-:Y:S02]  /*6ae0*/  HADD2.F32 R2, -RZ, R60.H1_H1 ;  /* 0x3000003cff027230 */ /* 0x000fe40000004100 */
[----:B------:R-:W-:Y:S01]  /*6af0*/  FMUL R9, R47, R13 ;  /* 0x0000000d2f097220 */ /* 0x000fe20000400000 */
[C---:B------:R-:W-:Y:S01]  /*6b00*/  FFMA R11, R49.reuse, R32, R11 ;  /* 0x00000020310b7223 */ /* 0x040fe2000000000b */
[----:B------:R-:W-:Y:S01]  /*6b10*/  FFMA R8, R49, R0, R8 ;  /* 0x0000000031087223 */ /* 0x000fe20000000008 */
[C---:B------:R-:W-:Y:S01]  /*6b20*/  FMUL R10, R47.reuse, R14 ;  /* 0x0000000e2f0a7220 */ /* 0x040fe20000400000 */
[----:B------:R-:W-:Y:S02]  /*6b30*/  HADD2.F32 R0, -RZ, R61.H1_H1 ;  /* 0x3000003dff007230 */ /* 0x000fe40000004100 */
[----:B------:R-:W-:Y:S01]  /*6b40*/  FMUL R15, R47, R15 ;  /* 0x0000000f2f0f7220 */ /* 0x000fe20000400000 */
[C---:B------:R-:W-:Y:S01]  /*6b50*/  FFMA R9, R49.reuse, R2, R9 ;  /* 0x0000000231097223 */ /* 0x040fe20000000009 */
[C---:B------:R-:W-:Y:S01]  /*6b60*/  FFMA R10, R49.reuse, R3, R10 ;  /* 0x00000003310a7223 */ /* 0x040fe2000000000a */
[--C-:B------:R-:W-:Y:S02]  /*6b70*/  HADD2.F32 R2, -RZ, R62.reuse.H0_H0 ;  /* 0x2000003eff027230 */ /* 0x100fe40000004100 */
[----:B------:R-:W-:Y:S01]  /*6b80*/  FFMA R15, R49, R0, R15 ;  /* 0x00000000310f7223 */ /* 0x000fe2000000000f */
[----:B------:R-:W-:Y:S02]  /*6b90*/  HADD2.F32 R3, -RZ, R62.H1_H1 ;  /* 0x3000003eff037230 */ /* 0x000fe40000004100 */
[C---:B------:R-:W-:Y:S01]  /*6ba0*/  FMUL R13, R47.reuse, R17 ;  /* 0x000000112f0d7220 */ /* 0x040fe20000400000 */
[--C-:B------:R-:W-:Y:S02]  /*6bb0*/  HADD2.F32 R0, -RZ, R63.reuse.H0_H0 ;  /* 0x2000003fff007230 */ /* 0x100fe40000004100 */
[----:B------:R-:W-:Y:S01]  /*6bc0*/  FMUL R14, R47, R18 ;  /* 0x000000122f0e7220 */ /* 0x000fe20000400000 */
[C---:B------:R-:W-:Y:S01]  /*6bd0*/  FFMA R12, R49.reuse, R2, R12 ;  /* 0x00000002310c7223 */ /* 0x040fe2000000000c */
[C---:B------:R-:W-:Y:S01]  /*6be0*/  FFMA R13, R49.reuse, R3, R13 ;  /* 0x00000003310d7223 */ /* 0x040fe2000000000d */
[----:B------:R-:W-:Y:S02]  /*6bf0*/  HADD2.F32 R2, -RZ, R63.H1_H1 ;  /* 0x3000003fff027230 */ /* 0x000fe40000004100 */
[----:B------:R-:W-:Y:S01]  /*6c00*/  FFMA R14, R49, R0, R14 ;  /* 0x00000000310e7223 */ /* 0x000fe2000000000e */
[C---:B------:R-:W-:Y:S01]  /*6c10*/  FMUL R19, R47.reuse, R19 ;  /* 0x000000132f137220 */ /* 0x040fe20000400000 */
[--C-:B------:R-:W-:Y:S02]  /*6c20*/  HADD2.F32 R0, -RZ, R68.reuse.H0_H0 ;  /* 0x20000044ff007230 */ /* 0x100fe40000004100 */
[----:B------:R-:W-:Y:S01]  /*6c30*/  FMUL R17, R47, R21 ;  /* 0x000000152f117220 */ /* 0x000fe20000400000 */
[--C-:B------:R-:W-:Y:S02]  /*6c40*/  HADD2.F32 R3, -RZ, R69.reuse.H0_H0 ;  /* 0x20000045ff037230 */ /* 0x100fe40000004100 */
[C---:B------:R-:W-:Y:S01]  /*6c50*/  FFMA R19, R49.reuse, R2, R19 ;  /* 0x0000000231137223 */ /* 0x040fe20000000013 */
[----:B------:R-:W-:Y:S02]  /*6c60*/  HADD2.F32 R2, -RZ, R68.H1_H1 ;  /* 0x30000044ff027230 */ /* 0x000fe40000004100 */
        /* <DEDUP_REMOVED lines=9> */
[----:B------:R-:W-:Y:S01]  /*6d00*/  FMUL R21, R47, R25 ;  /* 0x000000192f157220 */ /* 0x000fe20000400000 */
[----:B------:R-:W-:Y:S01]  /*6d10*/  F2FP.F16.F32.PACK_AB R55, R11, R6 ;  /* 0x000000060b37723e */ /* 0x000fe200000000ff */
[--C-:B------:R-:W-:Y:S02]  /*6d20*/  HADD2.F32 R3, -RZ, R71.reuse.H0_H0 ;  /* 0x20000047ff037230 */ /* 0x100fe40000004100 */
[----:B------:R-:W-:Y:S01]  /*6d30*/  FMUL R22, R47, R26 ;  /* 0x0000001a2f167220 */ /* 0x000fe20000400000 */
[C---:B------:R-:W-:Y:S01]  /*6d40*/  FFMA R20, R49.reuse, R2, R20 ;  /* 0x0000000231147223 */ /* 0x040fe20000000014 */
[C---:B------:R-:W-:Y:S01]  /*6d50*/  FFMA R21, R49.reuse, R0, R21 ;  /* 0x0000000031157223 */ /* 0x040fe20000000015 */
[----:B------:R1:W-:Y:S01]  /*6d60*/  STS.128 [R100+0x2000], R52 ;  /* 0x0020003464007388 */ /* 0x0003e20000000c00 */
[----:B------:R-:W-:Y:S02]  /*6d70*/  HADD2.F32 R0, -RZ, R71.H1_H1 ;  /* 0x30000047ff007230 */ /* 0x000fe40000004100 */
[----:B------:R-:W-:Y:S01]  /*6d80*/  FFMA R22, R49, R3, R22 ;  /* 0x0000000331167223 */ /* 0x000fe20000000016 */
[----:B------:R-:W-:Y:S01]  /*6d90*/  FMUL R27, R47, R27 ;  /* 0x0000001b2f1b7220 */ /* 0x000fe20000400000 */
[--C-:B------:R-:W-:Y:S01]  /*6da0*/  HADD2.F32 R2, -RZ, R76.reuse.H0_H0 ;  /* 0x2000004cff027230 */ /* 0x100fe20000004100 */
[----:B------:R-:W-:Y:S01]  /*6db0*/  F2FP.F16.F32.PACK_AB R8, R9, R8 ;  /* 0x000000080908723e */ /* 0x000fe200000000ff */
[----:B------:R-:W-:Y:S01]  /*6dc0*/  HADD2.F32 R3, -RZ, R76.H1_H1 ;  /* 0x3000004cff037230 */ /* 0x000fe20000004100 */
[----:B------:R-:W-:Y:S01]  /*6dd0*/  F2FP.F16.F32.PACK_AB R9, R15, R10 ;  /* 0x0000000a0f09723e */ /* 0x000fe200000000ff */
[----:B------:R-:W-:Y:S01]  /*6de0*/  FMUL R25, R47, R29 ;  /* 0x0000001d2f197220 */ /* 0x000fe20000400000 */
[--C-:B------:R-:W-:Y:S01]  /*6df0*/  HADD2.F32 R4, -RZ, R77.reuse.H0_H0 ;  /* 0x2000004dff047230 */ /* 0x100fe20000004100 */
[----:B------:R-:W-:Y:S01]  /*6e00*/  F2FP.F16.F32.PACK_AB R10, R13, R12 ;  /* 0x0000000c0d0a723e */ /* 0x000fe200000000ff */
[----:B------:R-:W-:Y:S01]  /*6e10*/  FMUL R26, R47, R30 ;  /* 0x0000001e2f1a7220 */ /* 0x000fe20000400000 */
[----:B------:R-:W-:Y:S01]  /*6e20*/  F2FP.F16.F32.PACK_AB R11, R19, R14 ;  /* 0x0000000e130b723e */ /* 0x000fe200000000ff */
[C---:B------:R-:W-:Y:S01]  /*6e30*/  FFMA R27, R49.reuse, R0, R27 ;  /* 0x00000000311b7223 */ /* 0x040fe2000000001b */
[C---:B------:R-:W-:Y:S01]  /*6e40*/  FFMA R24, R49.reuse, R2, R24 ;  /* 0x0000000231187223 */ /* 0x040fe20000000018 */
[----:B------:R-:W-:Y:S02]  /*6e50*/  HADD2.F32 R0, -RZ, R77.H1_H1 ;  /* 0x3000004dff007230 */ /* 0x000fe40000004100 */
[----:B------:R-:W-:Y:S01]  /*6e60*/  FFMA R25, R49, R3, R25 ;  /* 0x0000000331197223 */ /* 0x000fe20000000019 */
[----:B------:R1:W-:Y:S01]  /*6e70*/  STS.128 [R99+0x2010], R8 ;  /* 0x0020100863007388 */ /* 0x0003e20000000c00 */
[----:B------:R-:W-:Y:S01]  /*6e80*/  FMUL R31, R47, R31 ;  /* 0x0000001f2f1f7220 */ /* 0x000fe20000400000 */
[--C-:B------:R-:W-:Y:S02]  /*6e90*/  HADD2.F32 R2, -RZ, R78.reuse.H0_H0 ;  /* 0x2000004eff027230 */ /* 0x100fe40000004100 */
[----:B------:R-:W-:Y:S01]  /*6ea0*/  FFMA R26, R49, R4, R26 ;  /* 0x00000004311a7223 */ /* 0x000fe2000000001a */
[----:B------:R-:W-:Y:S02]  /*6eb0*/  HADD2.F32 R3, -RZ, R78.H1_H1 ;  /* 0x3000004eff037230 */ /* 0x000fe40000004100 */
[----:B------:R-:W-:Y:S01]  /*6ec0*/  FMUL R29, R47, R33 ;  /* 0x000000212f1d7220 */ /* 0x000fe20000400000 */
[--C-:B------:R-:W-:Y:S01]  /*6ed0*/  HADD2.F32 R4, -RZ, R79.reuse.H0_H0 ;  /* 0x2000004fff047230 */ /* 0x100fe20000004100 */
[----:B------:R-:W-:Y:S01]  /*6ee0*/  F2FP.F16.F32.PACK_AB R16, R17, R16 ;  /* 0x000000101110723e */ /* 0x000fe200000000ff */
[----:B------:R-:W-:Y:S01]  /*6ef0*/  FMUL R30, R47, R34 ;  /* 0x000000222f1e7220 */ /* 0x000fe20000400000 */
        /* <DEDUP_REMOVED lines=14> */
[----:B------:R-:W-:Y:S02]  /*6fe0*/  F2FP.F16.F32.PACK_AB R27, R35, R30 ;  /* 0x0000001e231b723e */ /* 0x000fe400000000ff */
[----:B------:R-:W-:Y:S02]  /*6ff0*/  LEA R0, R65, UR48, 0x3 ;  /* 0x0000003041007c11 */ /* 0x000fe4000f8e18ff */
[----:B------:R-:W-:Y:S01]  /*7000*/  @P6 SHF.L.U32 R2, R97, 0x1f, RZ ;  /* 0x0000001f61026819 */ /* 0x000fe200000006ff */
        /* <DEDUP_REMOVED lines=9> */
[----:B------:R-:W-:Y:S02]  /*70a0*/  UIADD3 UR8, UP0, UPT, UR52, 0x680, URZ ;  /* 0x0000068034087890 */ /* 0x000fe4000ff1e0ff */
[----:B------:R-:W-:Y:S02]  /*70b0*/  UIADD3 UR5, UPT, UPT, UR41, 0x20, URZ ;  /* 0x0000002029057890 */ /* 0x000fe4000fffe0ff */
[----:B------:R-:W-:Y:S02]  /*70c0*/  UIADD3 UR4, UPT, UPT, UR48, 0x2200, URZ ;  /* 0x0000220030047890 */ /* 0x000fe4000fffe0ff */
[----:B------:R-:W-:Y:S01]  /*70d0*/  UIADD3.X UR9, UPT, UPT, URZ, UR53, URZ, UP0, !UPT ;  /* 0x00000035ff097290 */ /* 0x000fe200087fe4ff */
[----:B------:R-:W-:Y:S01]  /*70e0*/  UMOV UR6, UR42 ;  /* 0x0000002a00067c82 */ /* 0x000fe20008000000 */
[----:B------:R-:W-:Y:S07]  /*70f0*/  UMOV UR7, UR36 ;  /* 0x0000002400077c82 */ /* 0x000fee0008000000 */
[----:B------:R2:W-:Y:S01]  /*7100*/  UTMASTG.3D [UR4], [UR8] ;  /* 0x00000004080073b5 */ /* 0x0005e20008010000 */
[----:B------:R0:W-:Y:S01]  /*7110*/  UTMACMDFLUSH ;  /* 0x00000000000079b7 */ /* 0x0001e20000000000 */
[----:B--2---:R-:W-:Y:S04]  /*7120*/  DEPBAR.LE SB0, 0x1 ;  /* 0x000080400000791a */ /* 0x004fe80000000000 */
.L_x_110:
[----:B------:R-:W-:Y:S05]  /*7130*/  BSYNC.RECONVERGENT B0 ;  /* 0x0000000000007941 */ /* 0x000fea0003800200 */
.L_x_109:
[----:B------:R-:W-:Y:S01]  /*7140*/  BAR.SYNC.DEFER_BLOCKING 0x1, 0x80 ;  /* 0x0042000000007b1d */ /* 0x000fe20000010000 */
[----:B------:R-:W-:Y:S04]  /*7150*/  UIADD3 UR40, UPT, UPT, UR51, 0x1, URZ ;  /* 0x0000000133287890 */ /* 0x000fe8000fffe0ff */
[----:B------:R-:W-:Y:S04]  /*7160*/  UISETP.NE.AND UP0, UPT, UR40, 0x4, UPT ;  /* 0x000000042800788c */ /* 0x000fe8000bf05270 */
[----:B------:R-:W-:Y:S01]  /*7170*/  USEL UR40, UR40, URZ, UP0 ;  /* 0x000000ff28287287 */ /* 0x000fe20008000000 */
[----:B------:R2:W-:Y:S01]  /*7180*/  @P6 SYNCS.ARRIVE.TRANS64.RED.A1T0 RZ, [R72+URZ], RZ ;  /* 0x000000ff48ff69a7 */ /* 0x0005e200081004ff */
[----:B------:R-:W-:Y:S01]  /*7190*/  BSSY B1, `(.L_x_111) ;  /* 0x0000017000017945 */ /* 0x000fe20003800000 */
[----:B------:R-:W4:Y:S02]  /*71a0*/  @P6 SYNCS.PHASECHK.TRANS64.TRYWAIT P0, [R0+URZ+0x60], R2 ;  /* 0x00006002000065a7 */ /* 0x000f2400080011ff */
[----:B----4-:R-:W-:Y:S01]  /*71b0*/  @P6 SEL R66, RZ, 0x1, !P0 ;  /* 0x00000001ff426807 */ /* 0x010fe20004000000 */
[----:B--2---:R-:W-:Y:S06]  /*71c0*/  @!P6 BRA `(.L_x_112) ;  /* 0x00000000004ce947 */ /* 0x004fec0003800000 */
        /* <DEDUP_REMOVED lines=9> */
[----:B------:R-:W-:Y:S04]  /*7260*/  SHF.L.U32 R6, R97, 0x1f, RZ ;  /* 0x0000001f61067819 */ /* 0x000fe800000006ff */
[----:B------:R-:W2:Y:S02]  /*7270*/  SYNCS.PHASECHK.TRANS64.TRYWAIT P0, [R0+URZ+0x60], R6 ;  /* 0x00006006000075a7 */ /* 0x000ea400080011ff */
[----:B--2---:R-:W-:Y:S05]  /*7280*/  @!P0 BRA `(.L_x_115) ;  /* 0x0000002400948947 */ /* 0x004fea0003800000 */
.L_x_114:
[----:B------:R-:W-:Y:S05]  /*7290*/  BSYNC B0 ;  /* 0x0000000000007941 */ /* 0x000fea0003800000 */
.L_x_113:
[----:B------:R-:W-:Y:S02]  /*72a0*/  ISETP.NE.AND P0, PT, R67, RZ, PT ;  /* 0x000000ff4300720c */ /* 0x000fe40003f05270 */
[----:B------:R-:W-:Y:S11]  /*72b0*/  IADD3 R65, PT, PT, R65, 0x1, RZ ;  /* 0x0000000141417810 */ /* 0x000ff60007ffe0ff */
[----:B------:R4:W1:Y:S04]  /*72c0*/  @P0 LDS.128 R56, [R5] ;  /* 0x0000000005380984 */ /* 0x0008680000000c00 */
[----:B------:R4:W1:Y:S04]  /*72d0*/  @P0 LDS.128 R60, [R4+0x10] ;  /* 0x00001000043c0984 */ /* 0x0008680000000c00 */
[----:B------:R4:W1:Y:S04]  /*72e0*/  @P0 LDS.128 R68, [R3+0x20] ;  /* 0x0000200003440984 */ /* 0x0008680000000c00 */
[----:B------:R4:W1:Y:S02]  /*72f0*/  @P0 LDS.128 R76, [R2+0x30] ;  /* 0x00003000024c0984 */ /* 0x0008640000000c00 */
.L_x_112:
[----:B------:R-:W-:Y:S05]  /*7300*/  BSYNC B1 ;  /* 0x0000000000017941 */ /* 0x000fea0003800000 */
.L_x_111:
        /* <DEDUP_REMOVED lines=21> */
.L_x_116:
        /* <DEDUP_REMOVED lines=146> */
.L_x_118:
[----:B------:R-:W-:Y:S05]  /*7d80*/  BSYNC.RECONVERGENT B0 ;  /* 0x0000000000007941 */ /* 0x000fea0003800200 */
.L_x_117:
        /* <DEDUP_REMOVED lines=21> */
.L_x_122:
[----:B------:R-:W-:Y:S05]  /*7ee0*/  BSYNC B0 ;  /* 0x0000000000007941 */ /* 0x000fea0003800000 */
.L_x_121:
[----:B------:R-:W-:Y:S11]  /*7ef0*/  ISETP.NE.AND P0, PT, R67, RZ, PT ;  /* 0x000000ff4300720c */ /* 0x000ff60003f05270 */
[----:B------:R-:W-:Y:S02]  /*7f00*/  @!UPT UIADD3 URZ, UPT, UPT, URZ, URZ, URZ ;  /* 0x000000fffffff290 */ /* 0x000fe4000fffe0ff */
[----:B------:R4:W1:Y:S04]  /*7f10*/  @P0 LDS.128 R56, [R4] ;  /* 0x0000000004380984 */ /* 0x0008680000000c00 */
[----:B------:R4:W1:Y:S04]  /*7f20*/  @P0 LDS.128 R60, [R3+0x10] ;  /* 0x00001000033c0984 */ /* 0x0008680000000c00 */
[----:B------:R4:W1:Y:S04]  /*7f30*/  @P0 LDS.128 R68, [R2+0x20] ;  /* 0x0000200002440984 */ /* 0x0008680000000c00 */
[----:B------:R4:W1:Y:S02]  /*7f40*/  @P0 LDS.128 R76, [R65+0x30] ;  /* 0x00003000414c0984 */ /* 0x0008640000000c00 */
.L_x_120:
[----:B------:R-:W-:Y:S05]  /*7f50*/  BSYNC B1 ;  /* 0x0000000000017941 */ /* 0x000fea0003800000 */
.L_x_119:
        /* <DEDUP_REMOVED lines=21> */
.L_x_124:
[----:B------:R-:W-:Y:S01]  /*80b0*/  ISETP.NE.AND P0, PT, R102, RZ, PT ;  /* 0x000000ff6600720c */ /* 0x000fe20003f05270 */
[----:B------:R-:W-:Y:S05]  /*80c0*/  WARPSYNC.ALL ;  /* 0x0000000000007948 */ /* 0x000fea0003800000 */
[----:B------:R-:W-:Y:S01]  /*80d0*/  R2UR UR4, R48 ;  /* 0x00000000300472ca */ /* 0x000fe200000e0000 */
[--C-:B-1----:R-:W-:Y:S01]  /*80e0*/  HADD2.F32 R0, -RZ, R56.reuse.H0_H0 ;  /* 0x20000038ff007230 */ /* 0x102fe20000004100 */
[----:B------:R-:W-:Y:S01]  /*80f0*/  R2UR UR5, R64 ;  /* 0x00000000400572ca */ /* 0x000fe200000e0000 */
[----:B----4-:R-:W-:Y:S01]  /*8100*/  HADD2.F32 R2, -RZ, R56.H1_H1 ;  /* 0x30000038ff027230 */ /* 0x010fe20000004100 */
[----:B------:R-:W-:Y:S01]  /*8110*/  BSSY.RECONVERGENT B0, `(.L_x_125) ;  /* 0x0000089000007945 */ /* 0x000fe20003800200 */
[--C-:B------:R-:W-:Y:S02]  /*8120*/  HADD2.F32 R3, -RZ, R57.reuse.H0_H0 ;  /* 0x20000039ff037230 */ /* 0x100fe40000004100 */
[----:B------:R-:W-:Y:S02]  /*8130*/  HADD2.F32 R48, -RZ, R57.H1_H1 ;  /* 0x30000039ff307230 */ /* 0x000fe40000004100 */
[--C-:B------:R-:W-:Y:S02]  /*8140*/  HADD2.F32 R50, -RZ, R58.reuse.H0_H0 ;  /* 0x2000003aff327230 */ /* 0x100fe40000004100 */
[----:B------:R-:W-:Y:S02]  /*8150*/  HADD2.F32 R51, -RZ, R58.H1_H1 ;  /* 0x3000003aff337230 */ /* 0x000fe40000004100 */
[----:B------:R-:W1:Y:S01]  /*8160*/  LDTM.x32 R4, tmem[UR4+0x60] ;  /* 0x00006004000479ee */ /* 0x000e6200082c0000 */
[----:B------:R-:W-:Y:S01]  /*8170*/  NOP ;  /* 0x0000000000007918 */ /* 0x000fe20000000000 */
[----:B------:R-:W-:Y:S01]  /*8180*/  UIADD3 UR5, UPT, UPT, UR5, 0xf0, URZ ;  /* 0x000000f005057890 */ /* 0x000fe2000fffe0ff */
[--C-:B------:R-:W-:Y:S02]  /*8190*/  HADD2.F32 R52, -RZ, R59.reuse.H0_H0 ;  /* 0x2000003bff347230 */ /* 0x100fe40000004100 */
[----:B------:R-:W-:Y:S01]  /*81a0*/  HADD2.F32 R53, -RZ, R59.H1_H1 ;  /* 0x3000003bff357230 */ /* 0x000fe20000004100 */
[----:B------:R-:W-:Y:S01]  /*81b0*/  UPRMT UR5, UR37, 0x654, UR5 ;  /* 0x0000065425057896 */ /* 0x000fe20008000005 */
[--C-:B------:R-:W-:Y:S02]  /*81c0*/  HADD2.F32 R54, -RZ, R60.reuse.H0_H0 ;  /* 0x2000003cff367230 */ /* 0x100fe40000004100 */
[----:B------:R-:W-:Y:S02]  /*81d0*/  HADD2.F32 R55, -RZ, R60.H1_H1 ;  /* 0x3000003cff377230 */ /* 0x000fe40000004100 */
[--C-:B------:R-:W-:Y:S02]  /*81e0*/  HADD2.F32 R56, -RZ, R61.reuse.H0_H0 ;  /* 0x2000003dff387230 */ /* 0x100fe40000004100 */
[----:B------:R-:W-:Y:S02]  /*81f0*/  HADD2.F32 R57, -RZ, R61.H1_H1 ;  /* 0x3000003dff397230 */ /* 0x000fe40000004100 */
[----:B-1----:R-:W-:Y:S01]  /*8200*/  SYNCS.ARRIVE.TRANS64.RED.A1T0 RZ, [UR5], RZ ;  /* 0x000000ffffff79a7 */ /* 0x002fe20008100405 */
[--C-:B------:R-:W-:Y:S02]  /*8210*/  HADD2.F32 R58, -RZ, R62.reuse.H0_H0 ;  /* 0x2000003eff3a7230 */ /* 0x100fe40000004100 */
[----:B------:R-:W-:Y:S02]  /*8220*/  HADD2.F32 R59, -RZ, R62.H1_H1 ;  /* 0x3000003eff3b7230 */ /* 0x000fe40000004100 */
[--C-:B------:R-:W-:Y:S02]  /*8230*/  HADD2.F32 R60, -RZ, R63.reuse.H0_H0 ;  /* 0x2000003fff3c7230 */ /* 0x100fe40000004100 */
[----:B------:R-:W-:Y:S02]  /*8240*/  HADD2.F32 R61, -RZ, R63.H1_H1 ;  /* 0x3000003fff3d7230 */ /* 0x000fe40000004100 */
[C---:B------:R-:W-:Y:S01]  /*8250*/  FMUL R4, R47.reuse, R4 ;  /* 0x000000042f047220 */ /* 0x040fe20000400000 */
[C---:B------:R-:W-:Y:S01]  /*8260*/  FMUL R5, R47.reuse, R5 ;  /* 0x000000052f057220 */ /* 0x040fe20000400000 */
[C---:B------:R-:W-:Y:S01]  /*8270*/  FMUL R6, R47.reuse, R6 ;  /* 0x000000062f067220 */ /* 0x040fe20000400000 */
[----:B------:R-:W-:Y:S01]  /*8280*/  FMUL R7, R47, R7 ;  /* 0x000000072f077220 */ /* 0x000fe20000400000 */
[C---:B------:R-:W-:Y:S01]  /*8290*/  FFMA R4, R49.reuse, R0, R4 ;  /* 0x0000000031047223 */ /* 0x040fe20000000004 */
[C---:B------:R-:W-:Y:S01]  /*82a0*/  FFMA R5, R49.reuse, R2, R5 ;  /* 0x0000000231057223 */ /* 0x040fe20000000005 */
[C---:B------:R-:W-:Y:S01]  /*82b0*/  FFMA R6, R49.reuse, R3, R6 ;  /* 0x0000000331067223 */ /* 0x040fe20000000006 */
[----:B------:R-:W-:Y:S01]  /*82c0*/  FFMA R7, R49, R48, R7 ;  /* 0x0000003031077223 */ /* 0x000fe20000000007 */
[C---:B------:R-:W-:Y:S01]  /*82d0*/  FMUL R8, R47.reuse, R8 ;  /* 0x000000082f087220 */ /* 0x040fe20000400000 */
[----:B------:R-:W-:Y:S01]  /*82e0*/  FMUL R9, R47, R9 ;  /* 0x000000092f097220 */ /* 0x000fe20000400000 */
[----:B------:R-:W-:Y:S01]  /*82f0*/  F2FP.F16.F32.PACK_AB R4, R5, R4 ;  /* 0x000000040504723e */ /* 0x000fe200000000ff */
[----:B------:R-:W-:Y:S01]  /*8300*/  FMUL R0, R47, R10 ;  /* 0x0000000a2f007220 */ /* 0x000fe20000400000 */
[----:B------:R-:W-:Y:S01]  /*8310*/  F2FP.F16.F32.PACK_AB R5, R7, R6 ;  /* 0x000000060705723e */ /* 0x000fe200000000ff */
[C---:B------:R-:W-:Y:S01]  /*8320*/  FFMA R8, R49.reuse, R50, R8 ;  /* 0x0000003231087223 */ /* 0x040fe20000000008 */
[C---:B------:R-:W-:Y:S01]  /*8330*/  FFMA R9, R49.reuse, R51, R9 ;  /* 0x0000003331097223 */ /* 0x040fe20000000009 */
[----:B------:R-:W-:Y:S01]  /*8340*/  FFMA R0, R49, R52, R0 ;  /* 0x0000003431007223 */ /* 0x000fe20000000000 */
[C---:B------:R-:W-:Y:S01]  /*8350*/  FMUL R2, R47.reuse, R11 ;  /* 0x0000000b2f027220 */ /* 0x040fe20000400000 */
[C---:B------:R-:W-:Y:S01]  /*8360*/  FMUL R3, R47.reuse, R12 ;  /* 0x0000000c2f037220 */ /* 0x040fe20000400000 */
[----:B------:R-:W-:Y:S01]  /*8370*/  FMUL R10, R47, R13 ;  /* 0x0000000d2f0a7220 */ /* 0x000fe20000400000 */
[----:B------:R-:W-:Y:S01]  /*8380*/  F2FP.F16.F32.PACK_AB R6, R9, R8 ;  /* 0x000000080906723e */ /* 0x000fe200000000ff */
[C---:B------:R-:W-:Y:S01]  /*8390*/  FFMA R2, R49.reuse, R53, R2 ;  /* 0x0000003531027223 */ /* 0x040fe20000000002 */
[C---:B------:R-:W-:Y:S01]  /*83a0*/  FFMA R3, R49.reuse, R54, R3 ;  /* 0x0000003631037223 */ /* 0x040fe20000000003 */
[----:B------:R-:W-:Y:S01]  /*83b0*/  FFMA R10, R49, R55, R10 ;  /* 0x00000037310a7223 */ /* 0x000fe2000000000a */
[C---:B------:R-:W-:Y:S01]  /*83c0*/  FMUL R11, R47.reuse, R14 ;  /* 0x0000000e2f0b7220 */ /* 0x040fe20000400000 */
[C---:B------:R-:W-:Y:S01]  /*83d0*/  FMUL R15, R47.reuse, R15 ;  /* 0x0000000f2f0f7220 */ /* 0x040fe20000400000 */
[C---:B------:R-:W-:Y:S01]  /*83e0*/  FMUL R12, R47.reuse, R16 ;  /* 0x000000102f0c7220 */ /* 0x040fe20000400000 */
[----:B------:R-:W-:Y:S01]  /*83f0*/  FMUL R13, R47, R17 ;  /* 0x000000112f0d7220 */ /* 0x000fe20000400000 */
[----:B------:R-:W-:Y:S01]  /*8400*/  FFMA R11, R49, R56, R11 ;  /* 0x00000038310b7223 */ /* 0x000fe2000000000b */
[----:B------:R-:W-:Y:S01]  /*8410*/  FMUL R14, R47, R18 ;  /* 0x000000122f0e7220 */ /* 0x000fe20000400000 */
[----:B------:R-:W-:Y:S01]  /*8420*/  FFMA R15, R49, R57, R15 ;  /* 0x00000039310f7223 */ /* 0x000fe2000000000f */
[--C-:B------:R-:W-:Y:S02]  /*8430*/  HADD2.F32 R62, -RZ, R68.reuse.H0_H0 ;  /* 0x20000044ff3e7230 */ /* 0x100fe40000004100 */
[----:B------:R-:W-:Y:S01]  /*8440*/  FMUL R19, R47, R19 ;  /* 0x000000132f137220 */ /* 0x000fe20000400000 */
[----:B------:R-:W-:Y:S01]  /*8450*/  F2FP.F16.F32.PACK_AB R7, R2, R0 ;  /* 0x000000000207723e */ /* 0x000fe200000000ff */
[----:B------:R-:W-:Y:S01]  /*8460*/  FFMA R12, R49, R58, R12 ;  /* 0x0000003a310c7223 */ /* 0x000fe2000000000c */
[----:B------:R-:W-:Y:S02]  /*8470*/  HADD2.F32 R63, -RZ, R68.H1_H1 ;  /* 0x30000044ff3f7230 */ /* 0x000fe40000004100 */
[----:B------:R-:W-:Y:S01]  /*8480*/  FMUL R16, R47, R20 ;  /* 0x000000142f107220 */ /* 0x000fe20000400000 */
[----:B------:R-:W-:Y:S01]  /*8490*/  FFMA R13, R49, R59, R13 ;  /* 0x0000003b310d7223 */ /* 0x000fe2000000000d */
[----:B------:R1:W-:Y:S01]  /*84a0*/  STS.128 [R100+0x6000], R4 ;  /* 0x0060000464007388 */ /* 0x0003e20000000c00 */
[--C-:B------:R-:W-:Y:S02]  /*84b0*/  HADD2.F32 R64, -RZ, R69.reuse.H0_H0 ;  /* 0x20000045ff407230 */ /* 0x100fe40000004100 */
[----:B------:R-:W-:Y:S01]  /*84c0*/  FMUL R17, R47, R21 ;  /* 0x000000152f117220 */ /* 0x000fe20000400000 */
[----:B------:R-:W-:Y:S01]  /*84d0*/  FFMA R14, R49, R60, R14 ;  /* 0x0000003c310e7223 */ /* 0x000fe2000000000e */
[----:B------:R-:W-:Y:S02]  /*84e0*/  HADD2.F32 R65, -RZ, R69.H1_H1 ;  /* 0x30000045ff417230 */ /* 0x000fe40000004100 */
[----:B------:R-:W-:Y:S01]  /*84f0*/  FMUL R18, R47, R22 ;  /* 0x000000162f127220 */ /* 0x000fe20000400000 */
[----:B------:R-:W-:Y:S01]  /*8500*/  FFMA R19, R49, R61, R19 ;  /* 0x0000003d31137223 */ /* 0x000fe20000000013 */
        /* <DEDUP_REMOVED lines=11> */
[----:B------:R-:W-:Y:S01]  /*85c0*/  F2FP.F16.F32.PACK_AB R8, R10, R3 ;  /* 0x000000030a08723e */ /* 0x000fe200000000ff */
[----:B------:R-:W-:Y:S01]  /*85d0*/  FFMA R23, R49, R65, R23 ;  /* 0x0000004131177223 */ /* 0x000fe20000000017 */
[----:B------:R-:W-:Y:S01]  /*85e0*/  F2FP.F16.F32.PACK_AB R9, R15, R11 ;  /* 0x0000000b0f09723e */ /* 0x000fe200000000ff */
[--C-:B------:R-:W-:Y:S02]  /*85f0*/  HADD2.F32 R70, -RZ, R76.reuse.H0_H0 ;  /* 0x2000004cff467230 */ /* 0x100fe40000004100 */
[----:B------:R-:W-:Y:S01]  /*8600*/  FMUL R27, R47, R27 ;  /* 0x0000001b2f1b7220 */ /* 0x000fe20000400000 */
[----:B------:R-:W-:Y:S01]  /*8610*/  F2FP.F16.F32.PACK_AB R10, R13, R12 ;  /* 0x0000000c0d0a723e */ /* 0x000fe200000000ff */
[----:B------:R-:W-:Y:S01]  /*8620*/  FFMA R20, R49, R66, R20 ;  /* 0x0000004231147223 */ /* 0x000fe20000000014 */
[----:B------:R-:W-:Y:S01]  /*8630*/  F2FP.F16.F32.PACK_AB R11, R19, R14 ;  /* 0x0000000e130b723e */ /* 0x000fe200000000ff */
[----:B------:R-:W-:Y:S02]  /*8640*/  HADD2.F32 R71, -RZ, R76.H1_H1 ;  /* 0x3000004cff477230 */ /* 0x000fe40000004100 */
[----:B------:R-:W-:Y:S01]  /*8650*/  FMUL R24, R47, R28 ;  /* 0x0000001c2f187220 */ /* 0x000fe20000400000 */
[----:B------:R-:W-:Y:S01]  /*8660*/  FFMA R21, R49, R67, R21 ;  /* 0x0000004331157223 */ /* 0x000fe20000000015 */
[--C-:B------:R-:W-:Y:S01]  /*8670*/  HADD2.F32 R72, -RZ, R77.reuse.H0_H0 ;  /* 0x2000004dff487230 */ /* 0x100fe20000004100 */
[----:B------:R1:W-:Y:S01]  /*8680*/  STS.128 [R99+0x6010], R8 ;  /* 0x0060100863007388 */ /* 0x0003e20000000c00 */
        /* <DEDUP_REMOVED lines=49> */
.L_x_126:
[----:B------:R-:W-:Y:S05]  /*89a0*/  BSYNC.RECONVERGENT B0 ;  /* 0x0000000000007941 */ /* 0x000fea0003800200 */
.L_x_125:
[----:B------:R-:W-:Y:S01]  /*89b0*/  BAR.SYNC.DEFER_BLOCKING 0x1, 0x80 ;  /* 0x0042000000007b1d */ /* 0x000fe20000010000 */
[----:B------:R-:W-:Y:S01]  /*89c0*/  UISETP.NE.AND UP0, UPT, UR49, -0x4, UPT ;  /* 0xfffffffc3100788c */ /* 0x000fe2000bf05270 */
[----:B------:R-:W-:Y:S08]  /*89d0*/  IADD3 R45, PT, PT, R45, 0x1, RZ ;  /* 0x000000012d2d7810 */ /* 0x000ff00007ffe0ff */
[----:B------:R-:W-:Y:S05]  /*89e0*/  BRA.U !UP0, `(.L_x_127) ;  /* 0x0000000108287547 */ /* 0x000fea000b800000 */
[----:B------:R-:W-:Y:S01]  /*89f0*/  ISETP.NE.AND P0, PT, R107, RZ, PT ;  /* 0x000000ff6b00720c */ /* 0x000fe20003f05270 */
[----:B------:R-:W-:Y:S01]  /*8a00*/  IMAD.U32 R2, RZ, RZ, UR51 ;  /* 0x00000033ff027e24 */ /* 0x000fe2000f8e00ff */
[----:B------:R-:W-:Y:S01]  /*8a10*/  UIADD3 UR51, UPT, UPT, UR51, 0x1, URZ ;  /* 0x0000000133337890 */ /* 0x000fe2000fffe0ff */
[----:B------:R-:W-:Y:S03]  /*8a20*/  IMAD.U32 R0, RZ, RZ, UR37 ;  /* 0x00000025ff007e24 */ /* 0x000fe6000f8e00ff */
[----:B------:R-:W-:Y:S04]  /*8a30*/  UISETP.NE.AND UP0, UPT, UR51, 0x4, UPT ;  /* 0x000000043300788c */ /* 0x000fe8000bf05270 */
[----:B------:R-:W-:Y:S03]  /*8a40*/  USEL UR51, UR51, URZ, UP0 ;  /* 0x000000ff33337287 */ /* 0x000fe60008000000 */
[----:B------:R-:W-:Y:S05]  /*8a50*/  @P0 LEA R2, R2, UR48, 0x3 ;  /* 0x0000003002020c11 */ /* 0x000fea000f8e18ff */
[----:B------:R-:W-:Y:S05]  /*8a60*/  @P0 VIADD R2, R2, 0x80 ;  /* 0x0000008002020836 */ /* 0x000fea0000000000 */
[----:B------:R-:W-:Y:S04]  /*8a70*/  @P0 PRMT R0, R0, 0x654, R2 ;  /* 0x0000065400000816 */ /* 0x000fe80000000002 */
[----:B------:R2:W-:Y:S03]  /*8a80*/  @P0 SYNCS.ARRIVE.TRANS64.RED.A1T0 RZ, [R0+URZ], RZ ;  /* 0x000000ff00ff09a7 */ /* 0x0005e600081004ff */
.L_x_127:
[----:B------:R-:W-:Y:S01]  /*8a90*/  ISETP.NE.AND P2, PT, R103, RZ, PT ;  /* 0x000000ff6700720c */ /* 0x000fe20003f45270 */
[----:B------:R-:W-:Y:S01]  /*8aa0*/  UIADD3 UR49, UPT, UPT, UR49, 0x4, URZ ;  /* 0x0000000431317890 */ /* 0x000fe2000fffe0ff */
[----:B------:R-:W-:Y:S01]  /*8ab0*/  ISETP.NE.AND P0, PT, R105, 0x2, PT ;  /* 0x000000026900780c */ /* 0x000fe20003f05270 */
[----:B------:R-:W-:Y:S01]  /*8ac0*/  IMAD.IADD R14, R43, 0x1, R86 ;  /* 0x000000012b0e7824 */ /* 0x000fe200078e0256 */
[----:B------:R-:W-:Y:S01]  /*8ad0*/  ISETP.NE.AND P1, PT, R45, 0x4, PT ;  /* 0x000000042d00780c */ /* 0x000fe20003f25270 */
[----:B------:R-:W-:Y:S01]  /*8ae0*/  IMAD.IADD R15, R44, 0x1, R87 ;  /* 0x000000012c0f7824 */ /* 0x000fe200078e0257 */
[----:B------:R-:W-:Y:S02]  /*8af0*/  SEL R2, RZ, 0x1, P0 ;  /* 0x00000001ff027807 */ /* 0x000fe40000000000 */
[----:B--2---:R-:W-:Y:S02]  /*8b00*/  SEL R0, RZ, 0x1, P1 ;  /* 0x00000001ff007807 */ /* 0x004fe40000800000 */
[----:B------:R-:W-:Y:S02]  /*8b10*/  LOP3.LUT R95, R95, R2, RZ, 0x3c, !PT ;  /* 0x000000025f5f7212 */ /* 0x000fe400078e3cff */
[----:B------:R-:W-:Y:S02]  /*8b20*/  LOP3.LUT R96, R96, R0, RZ, 0x3c, !PT ;  /* 0x0000000060607212 */ /* 0x000fe400078e3cff */
[----:B------:R-:W-:Y:S02]  /*8b30*/  @P2 R2UR UR36, R94 ;  /* 0x000000005e2422ca */ /* 0x000fe400000e0000 */
[----:B------:R-:W-:Y:S02]  /*8b40*/  SEL R105, R105, RZ, P0 ;  /* 0x000000ff69697207 */ /* 0x000fe40000000000 */
[----:B------:R-:W-:Y:S01]  /*8b50*/  SEL R45, R45, RZ, P1 ;  /* 0x000000ff2d2d7207 */ /* 0x000fe20000800000 */
[----:B------:R-:W-:Y:S10]  /*8b60*/  @P2 BRA `(.L_x_128) ;  /* 0xffffffc000502947 */ /* 0x000ff4000383ffff */
[----:B------:R-:W-:-:S09]  /*8b70*/  UISETP.NE.AND UP0, UPT, UR50, URZ, UPT ;  /* 0x000000ff3200728c */ /* 0x000fd2000bf05270 */
[----:B------:R-:W-:Y:S05]  /*8b80*/  BRA.U !UP0, `(.L_x_129) ;  /* 0x0000000108487547 */ /* 0x000fea000b800000 */
[----:B------:R-:W2:Y:S02]  /*8b90*/  LDCU.64 UR4, c[0x0][0x890] ;  /* 0x00011200ff0477ac */ /* 0x000ea40008000a00 */
[----:B--2---:R-:W-:-:S04]  /*8ba0*/  UISETP.NE.U32.AND UP0, UPT, UR4, URZ, UPT ;  /* 0x000000ff0400728c */ /* 0x004fc8000bf05070 */
[----:B------:R-:W-:-:S09]  /*8bb0*/  UISETP.NE.AND.EX UP0, UPT, UR5, URZ, UPT, UP0 ;  /* 0x000000ff0500728c */ /* 0x000fd2000bf05300 */
[----:B------:R-:W-:Y:S05]  /*8bc0*/  BRA.U UP0, `(.L_x_130) ;  /* 0x00000001000c7547 */ /* 0x000fea000b800000 */
[----:B------:R-:W-:-:S13]  /*8bd0*/  FSETP.NEU.AND P0, PT, R49, RZ, PT ;  /* 0x000000ff3100720b */ /* 0x000fda0003f0d000 */
[----:B------:R-:W-:Y:S05]  /*8be0*/  @!P0 EXIT ;  /* 0x000000000000894d */ /* 0x000fea0003800000 */
[----:B------:R-:W-:Y:S05]  /*8bf0*/  BRA `(.L_x_129) ;  /* 0x00000000002c7947 */ /* 0x000fea0003800000 */
.L_x_130:
[----:B------:R-:W-:Y:S01]  /*8c00*/  ISETP.NE.AND P0, PT, R104, RZ, PT ;  /* 0x000000ff6800720c */ /* 0x000fe20003f05270 */
[----:B------:R-:W-:-:S12]  /*8c10*/  BSSY.RECONVERGENT B0, `(.L_x_129) ;  /* 0x0000009000007945 */ /* 0x000fd80003800200 */
[----:B------:R-:W-:Y:S05]  /*8c20*/  @P0 BRA `(.L_x_131) ;  /* 0x0000000000140947 */ /* 0x000fea0003800000 */
[----:B------:R-:W2:Y:S02]  /*8c30*/  LDCU.64 UR4, c[0x0][0x888] ;  /* 0x00011100ff0477ac */ /* 0x000ea40008000a00 */
[----:B--2---:R-:W-:-:S04]  /*8c40*/  ISETP.NE.U32.AND P0, PT, RZ, UR4, PT ;  /* 0x00000004ff007c0c */ /* 0x004fc8000bf05070 */
[----:B------:R-:W-:-:S13]  /*8c50*/  ISETP.NE.AND.EX P0, PT, RZ, UR5, PT, P0 ;  /* 0x00000005ff007c0c */ /* 0x000fda000bf05300 */
[----:B------:R-:W-:Y:S05]  /*8c60*/  @!P0 EXIT ;  /* 0x000000000000894d */ /* 0x000fea0003800000 */
[----:B------:R-:W-:Y:S05]  /*8c70*/  BRA `(.L_x_132) ;  /* 0x0000000000087947 */ /* 0x000fea0003800000 */
.L_x_131:
[----:B------:R-:W-:-:S13]  /*8c80*/  FSETP.NEU.AND P0, PT, R49, RZ, PT ;  /* 0x000000ff3100720b */ /* 0x000fda0003f0d000 */
[----:B------:R-:W-:Y:S05]  /*8c90*/  @!P0 EXIT ;  /* 0x000000000000894d */ /* 0x000fea0003800000 */
.L_x_132:
[----:B------:R-:W-:Y:S05]  /*8ca0*/  BSYNC.RECONVERGENT B0 ;  /* 0x0000000000007941 */ /* 0x000fea0003800200 */
.L_x_129:
[----:B------:R-:W-:Y:S01]  /*8cb0*/  ULEA UR4, UR51, UR48, 0x3 ;  /* 0x0000003033047291 */ /* 0x000fe2000f8e18ff */
[----:B------:R-:W-:-:S04]  /*8cc0*/  DEPBAR.LE SB0, 0x0 ;  /* 0x000080000000791a */ /* 0x000fc80000000000 */
[----:B------:R-:W-:-:S04]  /*8cd0*/  UIADD3 UR4, UPT, UPT, UR4, 0x80, URZ ;  /* 0x0000008004047890 */ /* 0x000fc8000fffe0ff */
[----:B------:R-:W-:-:S09]  /*8ce0*/  UPRMT UR4, UR37, 0x654, UR4 ;  /* 0x0000065425047896 */ /* 0x000fd20008000004 */
[----:B------:R-:W-:Y:S01]  /*8cf0*/  SYNCS.ARRIVE.TRANS64.RED.A1T0 RZ, [UR4], RZ ;  /* 0x000000ffffff79a7 */ /* 0x000fe20008100404 */
[----:B------:R-:W-:Y:S05]  /*8d00*/  EXIT ;  /* 0x000000000000794d */ /* 0x000fea0003800000 */
.L_x_19:
[----:B--2---:R2:W1:Y:S02]  /*8d10*/  SYNCS.PHASECHK.TRANS64.TRYWAIT P0, [R2+URZ+0x120], R3 ;  /* 0x00012003020075a7 */ /* 0x00446400080011ff */
[----:B-1----:R-:W-:Y:S05]  /*8d20*/  @!P0 NANOSLEEP.SYNCS 0x989680 ;  /* 0x009896800000895d */ /* 0x002fea0003900000 */
[----:B------:R-:W1:Y:S02]  /*8d30*/  @!P0 SYNCS.PHASECHK.TRANS64 P0, [R2+URZ+0x120], R3 ;  /* 0x00012003020085a7 */ /* 0x000e6400080010ff */
[----:B-1----:R-:W-:Y:S05]  /*8d40*/  @!P0 BRA `(.L_x_19) ;  /* 0xfffffffc00f08947 */ /* 0x002fea000383ffff */
[----:B------:R-:W-:Y:S05]  /*8d50*/  BRA `(.L_x_133) ;  /* 0xffffff8800307947 */ /* 0x000fea000383ffff */
.L_x_22:
[----:B-1----:R-:W-:-:S07]  /*8d60*/  MOV R2, UR33 ;  /* 0x0000002100027c02 */ /* 0x002fce0008000f00 */
.L_x_134:
[----:B-1----:R1:W2:Y:S02]  /*8d70*/  SYNCS.PHASECHK.TRANS64.TRYWAIT P0, [R2+URZ+0x30], R4 ;  /* 0x00003004020075a7 */ /* 0x0022a400080011ff */
[----:B--2---:R-:W-:Y:S05]  /*8d80*/  @!P0 NANOSLEEP.SYNCS 0x989680 ;  /* 0x009896800000895d */ /* 0x004fea0003900000 */
[----:B------:R-:W2:Y:S02]  /*8d90*/  @!P0 SYNCS.PHASECHK.TRANS64 P0, [R2+URZ+0x30], R4 ;  /* 0x00003004020085a7 */ /* 0x000ea400080010ff */
[----:B--2---:R-:W-:Y:S05]  /*8da0*/  @!P0 BRA `(.L_x_134) ;  /* 0xfffffffc00f08947 */ /* 0x004fea000383ffff */
[----:B------:R-:W-:Y:S05]  /*8db0*/  BRA `(.L_x_21) ;  /* 0xffffff8800807947 */ /* 0x000fea000383ffff */
.L_x_28:
[----:B-1----:R-:W-:-:S07]  /*8dc0*/  MOV R2, UR17 ;  /* 0x0000001100027c02 */ /* 0x002fce0008000f00 */
.L_x_135:
[----:B-1----:R1:W2:Y:S02]  /*8dd0*/  SYNCS.PHASECHK.TRANS64.TRYWAIT P0, [R2+URZ+0x30], R4 ;  /* 0x00003004020075a7 */ /* 0x0022a400080011ff */
[----:B--2---:R-:W-:Y:S05]  /*8de0*/  @!P0 NANOSLEEP.SYNCS 0x989680 ;  /* 0x009896800000895d */ /* 0x004fea0003900000 */
[----:B------:R-:W2:Y:S02]  /*8df0*/  @!P0 SYNCS.PHASECHK.TRANS64 P0, [R2+URZ+0x30], R4 ;  /* 0x00003004020085a7 */ /* 0x000ea400080010ff */
[----:B--2---:R-:W-:Y:S05]  /*8e00*/  @!P0 BRA `(.L_x_135) ;  /* 0xfffffffc00f08947 */ /* 0x004fea000383ffff */
[----:B------:R-:W-:Y:S05]  /*8e10*/  BRA `(.L_x_27) ;  /* 0xffffff8c00247947 */ /* 0x000fea000383ffff */
.L_x_32:
[----:B-1----:R1:W2:Y:S02]  /*8e20*/  SYNCS.PHASECHK.TRANS64.TRYWAIT P0, [R2+URZ+0xb0], R3 ;  /* 0x0000b003020075a7 */ /* 0x0022a400080011ff */
[----:B--2---:R-:W-:Y:S05]  /*8e30*/  @!P0 NANOSLEEP.SYNCS 0x989680 ;  /* 0x009896800000895d */ /* 0x004fea0003900000 */
[----:B------:R-:W2:Y:S02]  /*8e40*/  @!P0 SYNCS.PHASECHK.TRANS64 P0, [R2+URZ+0xb0], R3 ;  /* 0x0000b003020085a7 */ /* 0x000ea400080010ff */
[----:B--2---:R-:W-:Y:S05]  /*8e50*/  @!P0 BRA `(.L_x_32) ;  /* 0xfffffffc00f08947 */ /* 0x004fea000383ffff */
[----:B------:R-:W-:Y:S05]  /*8e60*/  BRA `(.L_x_136) ;  /* 0xffffff8c00b07947 */ /* 0x000fea000383ffff */
.L_x_36:
[----:B----4-:R-:W-:-:S07]  /*8e70*/  MOV R0, UR5 ;  /* 0x0000000500007c02 */ /* 0x010fce0008000f00 */
.L_x_137:
[----:B-1----:R1:W2:Y:S02]  /*8e80*/  SYNCS.PHASECHK.TRANS64.TRYWAIT P0, [R0+URZ], R2 ;  /* 0x00000002000075a7 */ /* 0x0022a400080011ff */
[----:B--2---:R-:W-:Y:S05]  /*8e90*/  @!P0 NANOSLEEP.SYNCS 0x989680 ;  /* 0x009896800000895d */ /* 0x004fea0003900000 */
[----:B------:R-:W2:Y:S02]  /*8ea0*/  @!P0 SYNCS.PHASECHK.TRANS64 P0, [R0+URZ], R2 ;  /* 0x00000002000085a7 */ /* 0x000ea400080010ff */
[----:B--2---:R-:W-:Y:S05]  /*8eb0*/  @!P0 BRA `(.L_x_137) ;  /* 0xfffffffc00f08947 */ /* 0x004fea000383ffff */
[----:B------:R-:W-:Y:S05]  /*8ec0*/  BRA `(.L_x_138) ;  /* 0xffffff9400207947 */ /* 0x000fea000383ffff */
.L_x_37:
[----:B----4-:R-:W-:-:S07]  /*8ed0*/  MOV R0, UR5 ;  /* 0x0000000500007c02 */ /* 0x010fce0008000f00 */
.L_x_139:
[----:B-1----:R1:W2:Y:S02]  /*8ee0*/  SYNCS.PHASECHK.TRANS64.TRYWAIT P0, [R0+URZ], R3 ;  /* 0x00000003000075a7 */ /* 0x0022a400080011ff */
[----:B--2---:R-:W-:Y:S05]  /*8ef0*/  @!P0 NANOSLEEP.SYNCS 0x989680 ;  /* 0x009896800000895d */ /* 0x004fea0003900000 */
[----:B------:R-:W2:Y:S02]  /*8f00*/  @!P0 SYNCS.PHASECHK.TRANS64 P0, [R0+URZ], R3 ;  /* 0x00000003000085a7 */ /* 0x000ea400080010ff */
[----:B--2---:R-:W-:Y:S05]  /*8f10*/  @!P0 BRA `(.L_x_139) ;  /* 0xfffffffc00f08947 */ /* 0x004fea000383ffff */
[----:B------:R-:W-:Y:S05]  /*8f20*/  BRA `(.L_x_140) ;  /* 0xffffff94002c7947 */ /* 0x000fea000383ffff */
.L_x_38:
[----:B----4-:R-:W-:-:S07]  /*8f30*/  MOV R0, UR5 ;  /* 0x0000000500007c02 */ /* 0x010fce0008000f00 */
.L_x_141:
[----:B-1----:R1:W2:Y:S02]  /*8f40*/  SYNCS.PHASECHK.TRANS64.TRYWAIT P0, [R0+URZ], R3 ;  /* 0x00000003000075a7 */ /* 0x0022a400080011ff */
[----:B--2---:R-:W-:Y:S05]  /*8f50*/  @!P0 NANOSLEEP.SYNCS 0x989680 ;  /* 0x009896800000895d */ /* 0x004fea0003900000 */
[----:B------:R-:W2:Y:S02]  /*8f60*/  @!P0 SYNCS.PHASECHK.TRANS64 P0, [R0+URZ], R3 ;  /* 0x00000003000085a7 */ /* 0x000ea400080010ff */
[----:B--2---:R-:W-:Y:S05]  /*8f70*/  @!P0 BRA `(.L_x_141) ;  /* 0xfffffffc00f08947 */ /* 0x004fea000383ffff */
[----:B------:R-:W-:Y:S05]  /*8f80*/  BRA `(.L_x_142) ;  /* 0xffffff9400387947 */ /* 0x000fea000383ffff */
.L_x_39:
[----:B----4-:R-:W-:-:S07]  /*8f90*/  MOV R0, UR5 ;  /* 0x0000000500007c02 */ /* 0x010fce0008000f00 */
.L_x_143:
[----:B-1----:R1:W2:Y:S02]  /*8fa0*/  SYNCS.PHASECHK.TRANS64.TRYWAIT P0, [R0+URZ], R3 ;  /* 0x00000003000075a7 */ /* 0x0022a400080011ff */
[----:B--2---:R-:W-:Y:S05]  /*8fb0*/  @!P0 NANOSLEEP.SYNCS 0x989680 ;  /* 0x009896800000895d */ /* 0x004fea0003900000 */
[----:B------:R-:W2:Y:S02]  /*8fc0*/  @!P0 SYNCS.PHASECHK.TRANS64 P0, [R0+URZ], R3 ;  /* 0x00000003000085a7 */ /* 0x000ea400080010ff */
[----:B--2---:R-:W-:Y:S05]  /*8fd0*/  @!P0 BRA `(.L_x_143) ;  /* 0xfffffffc00f08947 */ /* 0x004fea000383ffff */
[----:B------:R-:W-:Y:S05]  /*8fe0*/  BRA `(.L_x_144) ;  /* 0xffffff9400447947 */ /* 0x000fea000383ffff */
.L_x_40:
[----:B----4-:R-:W-:-:S07]  /*8ff0*/  MOV R0, UR5 ;  /* 0x0000000500007c02 */ /* 0x010fce0008000f00 */
.L_x_145:
[----:B-1----:R1:W2:Y:S02]  /*9000*/  SYNCS.PHASECHK.TRANS64.TRYWAIT P0, [R0+URZ], R3 ;  /* 0x00000003000075a7 */ /* 0x0022a400080011ff */
[----:B--2---:R-:W-:Y:S05]  /*9010*/  @!P0 NANOSLEEP.SYNCS 0x989680 ;  /* 0x009896800000895d */ /* 0x004fea0003900000 */
[----:B------:R-:W2:Y:S02]  /*9020*/  @!P0 SYNCS.PHASECHK.TRANS64 P0, [R0+URZ], R3 ;  /* 0x00000003000085a7 */ /* 0x000ea400080010ff */
[----:B--2---:R-:W-:Y:S05]  /*9030*/  @!P0 BRA `(.L_x_145) ;  /* 0xfffffffc00f08947 */ /* 0x004fea000383ffff */
[----:B------:R-:W-:Y:S05]  /*9040*/  BRA `(.L_x_146) ;  /* 0xffffff9400507947 */ /* 0x000fea000383ffff */
.L_x_43:
[----:B-1----:R1:W2:Y:S02]  /*9050*/  SYNCS.PHASECHK.TRANS64.TRYWAIT P0, [R0+URZ+0x110], R4 ;  /* 0x00011004000075a7 */ /* 0x0022a400080011ff */
[----:B--2---:R-:W-:Y:S05]  /*9060*/  @!P0 NANOSLEEP.SYNCS 0x989680 ;  /* 0x009896800000895d */ /* 0x004fea0003900000 */
[----:B------:R-:W2:Y:S02]  /*9070*/  @!P0 SYNCS.PHASECHK.TRANS64 P0, [R0+URZ+0x110], R4 ;  /* 0x00011004000085a7 */ /* 0x000ea400080010ff */
[----:B--2---:R-:W-:Y:S05]  /*9080*/  @!P0 BRA `(.L_x_43) ;  /* 0xfffffffc00f08947 */ /* 0x004fea000383ffff */
[----:B------:R-:W-:Y:S05]  /*9090*/  BRA `(.L_x_147) ;  /* 0xffffff9400ac7947 */ /* 0x000fea000383ffff */
.L_x_44:
[----:B------:R-:W-:-:S07]  /*90a0*/  MOV R0, UR5 ;  /* 0x0000000500007c02 */ /* 0x000fce0008000f00 */
.L_x_148:
[----:B-1----:R1:W2:Y:S02]  /*90b0*/  SYNCS.PHASECHK.TRANS64.TRYWAIT P0, [R0+URZ+0xc0], R5 ;  /* 0x0000c005000075a7 */ /* 0x0022a400080011ff */
[----:B--2---:R-:W-:Y:S05]  /*90c0*/  @!P0 NANOSLEEP.SYNCS 0x989680 ;  /* 0x009896800000895d */ /* 0x004fea0003900000 */
[----:B------:R-:W2:Y:S02]  /*90d0*/  @!P0 SYNCS.PHASECHK.TRANS64 P0, [R0+URZ+0xc0], R5 ;  /* 0x0000c005000085a7 */ /* 0x000ea400080010ff */
[----:B--2---:R-:W-:Y:S05]  /*90e0*/  @!P0 BRA `(.L_x_148) ;  /* 0xfffffffc00f08947 */ /* 0x004fea000383ffff */
[----:B------:R-:W-:Y:S05]  /*90f0*/  BRA `(.L_x_149) ;  /* 0xffffff9400bc7947 */ /* 0x000fea000383ffff */
.L_x_45:
[----:B-1----:R1:W2:Y:S02]  /*9100*/  SYNCS.PHASECHK.TRANS64.TRYWAIT P1, [R0+URZ+0xb0], R4 ;  /* 0x0000b004000075a7 */ /* 0x0022a400080211ff */
[----:B--2---:R-:W-:Y:S05]  /*9110*/  @!P1 NANOSLEEP.SYNCS 0x989680 ;  /* 0x009896800000995d */ /* 0x004fea0003900000 */
[----:B------:R-:W2:Y:S02]  /*9120*/  @!P1 SYNCS.PHASECHK.TRANS64 P1, [R0+URZ+0xb0], R4 ;  /* 0x0000b004000095a7 */ /* 0x000ea400080210ff */
[----:B--2---:R-:W-:Y:S05]  /*9130*/  @!P1 BRA `(.L_x_45) ;  /* 0xfffffffc00f09947 */ /* 0x004fea000383ffff */
[----:B------:R-:W-:Y:S05]  /*9140*/  BRA `(.L_x_150) ;  /* 0xffffff9400ec7947 */ /* 0x000fea000383ffff */
.L_x_48:
[----:B------:R-:W-:-:S07]  /*9150*/  MOV R0, UR5 ;  /* 0x0000000500007c02 */ /* 0x000fce0008000f00 */
.L_x_151:
[----:B-1----:R1:W2:Y:S02]  /*9160*/  SYNCS.PHASECHK.TRANS64.TRYWAIT P0, [R0+URZ+0xc0], R2 ;  /* 0x0000c002000075a7 */ /* 0x0022a400080011ff */
[----:B--2---:R-:W-:Y:S05]  /*9170*/  @!P0 NANOSLEEP.SYNCS 0x989680 ;  /* 0x009896800000895d */ /* 0x004fea0003900000 */
[----:B------:R-:W2:Y:S02]  /*9180*/  @!P0 SYNCS.PHASECHK.TRANS64 P0, [R0+URZ+0xc0], R2 ;  /* 0x0000c002000085a7 */ /* 0x000ea400080010ff */
[----:B--2---:R-:W-:Y:S05]  /*9190*/  @!P0 BRA `(.L_x_151) ;  /* 0xfffffffc00f08947 */ /* 0x004fea000383ffff */
[----:B------:R-:W-:Y:S05]  /*91a0*/  BRA `(.L_x_47) ;  /* 0xffffff9800407947 */ /* 0x000fea000383ffff */
.L_x_55:
[----:B-1----:R1:W2:Y:S02]  /*91b0*/  SYNCS.PHASECHK.TRANS64.TRYWAIT P1, [R0+URZ+0xb0], R2 ;  /* 0x0000b002000075a7 */ /* 0x0022a400080211ff */
[----:B--2---:R-:W-:Y:S05]  /*91c0*/  @!P1 NANOSLEEP.SYNCS 0x989680 ;  /* 0x009896800000995d */ /* 0x004fea0003900000 */
[----:B------:R-:W2:Y:S02]  /*91d0*/  @!P1 SYNCS.PHASECHK.TRANS64 P1, [R0+URZ+0xb0], R2 ;  /* 0x0000b002000095a7 */ /* 0x000ea400080210ff */
[----:B--2---:R-:W-:Y:S05]  /*91e0*/  @!P1 BRA `(.L_x_55) ;  /* 0xfffffffc00f09947 */ /* 0x004fea000383ffff */
[----:B------:R-:W-:Y:S05]  /*91f0*/  BRA `(.L_x_152) ;  /* 0xffffff9c00a07947 */ /* 0x000fea000383ffff */
.L_x_56:
[----:B------:R-:W-:-:S07]  /*9200*/  MOV R2, UR8 ;  /* 0x0000000800027c02 */ /* 0x000fce0008000f00 */
.L_x_153:
[----:B-1----:R1:W2:Y:S02]  /*9210*/  SYNCS.PHASECHK.TRANS64.TRYWAIT P0, [R2+URZ+0xf0], R0 ;  /* 0x0000f000020075a7 */ /* 0x0022a400080011ff */
[----:B--2---:R-:W-:Y:S05]  /*9220*/  @!P0 NANOSLEEP.SYNCS 0x989680 ;  /* 0x009896800000895d */ /* 0x004fea0003900000 */
[----:B------:R-:W2:Y:S02]  /*9230*/  @!P0 SYNCS.PHASECHK.TRANS64 P0, [R2+URZ+0xf0], R0 ;  /* 0x0000f000020085a7 */ /* 0x000ea400080010ff */
[----:B--2---:R-:W-:Y:S05]  /*9240*/  @!P0 BRA `(.L_x_153) ;  /* 0xfffffffc00f08947 */ /* 0x004fea000383ffff */
[----:B------:R-:W-:Y:S05]  /*9250*/  BRA `(.L_x_154) ;  /* 0xffffff9c00d87947 */ /* 0x000fea000383ffff */
.L_x_59:
[----:B------:R-:W-:Y:S07]  /*9260*/  MOV R0, UR7 ;  /* 0x0000000700007c02 */ /* 0x000fee0008000f00 */
.L_x_155:
[----:B-1----:R1:W2:Y:S02]  /*9270*/  SYNCS.PHASECHK.TRANS64.TRYWAIT P0, [R0+URZ], R2 ;  /* 0x00000002000075a7 */ /* 0x0022a400080011ff */
[----:B--2---:R-:W-:Y:S05]  /*9280*/  @!P0 NANOSLEEP.SYNCS 0x989680 ;  /* 0x009896800000895d */ /* 0x004fea0003900000 */
[----:B------:R-:W2:Y:S02]  /*9290*/  @!P0 SYNCS.PHASECHK.TRANS64 P0, [R0+URZ], R2 ;  /* 0x00000002000085a7 */ /* 0x000ea400080010ff */
[----:B--2---:R-:W-:Y:S05]  /*92a0*/  @!P0 BRA `(.L_x_155) ;  /* 0xfffffffc00f08947 */ /* 0x004fea000383ffff */
[----:B------:R-:W-:Y:S05]  /*92b0*/  BRA `(.L_x_58) ;  /* 0xffffff9c00f47947 */ /* 0x000fea000383ffff */
.L_x_62:
[----:B------:R-:W-:-:S07]  /*92c0*/  MOV R0, UR5 ;  /* 0x0000000500007c02 */ /* 0x000fce0008000f00 */
.L_x_156:
[----:B--2---:R2:W3:Y:S02]  /*92d0*/  SYNCS.PHASECHK.TRANS64.TRYWAIT P0, [R0+URZ], R2 ;  /* 0x00000002000075a7 */ /* 0x0044e400080011ff */
[----:B---3--:R-:W-:Y:S05]  /*92e0*/  @!P0 NANOSLEEP.SYNCS 0x989680 ;  /* 0x009896800000895d */ /* 0x008fea0003900000 */
[----:B------:R-:W3:Y:S02]  /*92f0*/  @!P0 SYNCS.PHASECHK.TRANS64 P0, [R0+URZ], R2 ;  /* 0x00000002000085a7 */ /* 0x000ee400080010ff */
[----:B---3--:R-:W-:Y:S05]  /*9300*/  @!P0 BRA `(.L_x_156) ;  /* 0xfffffffc00f08947 */ /* 0x008fea000383ffff */
[----:B------:R-:W-:Y:S05]  /*9310*/  BRA `(.L_x_157) ;  /* 0xffffffa000a87947 */ /* 0x000fea000383ffff */
.L_x_63:
[----:B------:R-:W-:-:S07]  /*9320*/  MOV R0, UR5 ;  /* 0x0000000500007c02 */ /* 0x000fce0008000f00 */
.L_x_158:
[----:B-1----:R1:W2:Y:S02]  /*9330*/  SYNCS.PHASECHK.TRANS64.TRYWAIT P0, [R0+URZ], R3 ;  /* 0x00000003000075a7 */ /* 0x0022a400080011ff */
[----:B--2---:R-:W-:Y:S05]  /*9340*/  @!P0 NANOSLEEP.SYNCS 0x989680 ;  /* 0x009896800000895d */ /* 0x004fea0003900000 */
[----:B------:R-:W2:Y:S02]  /*9350*/  @!P0 SYNCS.PHASECHK.TRANS64 P0, [R0+URZ], R3 ;  /* 0x00000003000085a7 */ /* 0x000ea400080010ff */
[----:B--2---:R-:W-:Y:S05]  /*9360*/  @!P0 BRA `(.L_x_158) ;  /* 0xfffffffc00f08947 */ /* 0x004fea000383ffff */
[----:B------:R-:W-:Y:S05]  /*9370*/  BRA `(.L_x_159) ;  /* 0xffffffa000b47947 */ /* 0x000fea000383ffff */
.L_x_64:
[----:B------:R-:W-:-:S07]  /*9380*/  MOV R0, UR5 ;  /* 0x0000000500007c02 */ /* 0x000fce0008000f00 */
.L_x_160:
[----:B-1----:R1:W2:Y:S02]  /*9390*/  SYNCS.PHASECHK.TRANS64.TRYWAIT P0, [R0+URZ], R3 ;  /* 0x00000003000075a7 */ /* 0x0022a400080011ff */
[----:B--2---:R-:W-:Y:S05]  /*93a0*/  @!P0 NANOSLEEP.SYNCS 0x989680 ;  /* 0x009896800000895d */ /* 0x004fea0003900000 */
[----:B------:R-:W2:Y:S02]  /*93b0*/  @!P0 SYNCS.PHASECHK.TRANS64 P0, [R0+URZ], R3 ;  /* 0x00000003000085a7 */ /* 0x000ea400080010ff */
[----:B--2---:R-:W-:Y:S05]  /*93c0*/  @!P0 BRA `(.L_x_160) ;  /* 0xfffffffc00f08947 */ /* 0x004fea000383ffff */
[----:B------:R-:W-:Y:S05]  /*93d0*/  BRA `(.L_x_161) ;  /* 0xffffffa000c07947 */ /* 0x000fea000383ffff */
.L_x_65:
[----:B-1----:R-:W-:-:S07]  /*93e0*/  MOV R0, UR7 ;  /* 0x0000000700007c02 */ /* 0x002fce0008000f00 */
.L_x_162:
[----:B-1----:R1:W2:Y:S02]  /*93f0*/  SYNCS.PHASECHK.TRANS64.TRYWAIT P0, [R0+URZ], R2 ;  /* 0x00000002000075a7 */ /* 0x0022a400080011ff */
[----:B--2---:R-:W-:Y:S05]  /*9400*/  @!P0 NANOSLEEP.SYNCS 0x989680 ;  /* 0x009896800000895d */ /* 0x004fea0003900000 */
[----:B------:R-:W2:Y:S02]  /*9410*/  @!P0 SYNCS.PHASECHK.TRANS64 P0, [R0+URZ], R2 ;  /* 0x00000002000085a7 */ /* 0x000ea400080010ff */
[----:B--2---:R-:W-:Y:S05]  /*9420*/  @!P0 BRA `(.L_x_162) ;  /* 0xfffffffc00f08947 */ /* 0x004fea000383ffff */
[----:B------:R-:W-:Y:S05]  /*9430*/  BRA `(.L_x_163) ;  /* 0xffffffa000cc7947 */ /* 0x000fea000383ffff */
.L_x_70:
[----:B--2---:R2:W3:Y:S02]  /*9440*/  SYNCS.PHASECHK.TRANS64.TRYWAIT P0, [R0+URZ+0xb0], R2 ;  /* 0x0000b002000075a7 */ /* 0x0044e400080011ff */
[----:B---3--:R-:W-:Y:S05]  /*9450*/  @!P0 NANOSLEEP.SYNCS 0x989680 ;  /* 0x009896800000895d */ /* 0x008fea0003900000 */
[----:B------:R-:W3:Y:S02]  /*9460*/  @!P0 SYNCS.PHASECHK.TRANS64 P0, [R0+URZ+0xb0], R2 ;  /* 0x0000b002000085a7 */ /* 0x000ee400080010ff */
[----:B---3--:R-:W-:Y:S05]  /*9470*/  @!P0 BRA `(.L_x_70) ;  /* 0xfffffffc00f08947 */ /* 0x008fea000383ffff */
[----:B------:R-:W-:Y:S05]  /*9480*/  BRA `(.L_x_164) ;  /* 0xffffffa400d87947 */ /* 0x000fea000383ffff */
.L_x_73:
[----:B------:R-:W-:Y:S07]  /*9490*/  MOV R0, UR7 ;  /* 0x0000000700007c02 */ /* 0x000fee0008000f00 */
.L_x_165:
[----:B--2---:R2:W3:Y:S02]  /*94a0*/  SYNCS.PHASECHK.TRANS64.TRYWAIT P0, [R0+URZ+0xa8], R2 ;  /* 0x0000a802000075a7 */ /* 0x0044e400080011ff */
[----:B---3--:R-:W-:Y:S05]  /*94b0*/  @!P0 NANOSLEEP.SYNCS 0x989680 ;  /* 0x009896800000895d */ /* 0x008fea0003900000 */
[----:B------:R-:W3:Y:S02]  /*94c0*/  @!P0 SYNCS.PHASECHK.TRANS64 P0, [R0+URZ+0xa8], R2 ;  /* 0x0000a802000085a7 */ /* 0x000ee400080010ff */
[----:B---3--:R-:W-:Y:S05]  /*94d0*/  @!P0 BRA `(.L_x_165) ;  /* 0xfffffffc00f08947 */ /* 0x008fea000383ffff */
[----:B------:R-:W-:Y:S05]  /*94e0*/  BRA `(.L_x_72) ;  /* 0xffffffa800b87947 */ /* 0x000fea000383ffff */
.L_x_76:
[----:B------:R-:W-:Y:S07]  /*94f0*/  MOV R0, UR7 ;  /* 0x0000000700007c02 */ /* 0x000fee0008000f00 */
.L_x_166:
[----:B-1----:R1:W2:Y:S02]  /*9500*/  SYNCS.PHASECHK.TRANS64.TRYWAIT P0, [R0+URZ+0x80], R14 ;  /* 0x0000800e000075a7 */ /* 0x0022a400080011ff */
[----:B--2---:R-:W-:Y:S05]  /*9510*/  @!P0 NANOSLEEP.SYNCS 0x989680 ;  /* 0x009896800000895d */ /* 0x004fea0003900000 */
[----:B------:R-:W2:Y:S02]  /*9520*/  @!P0 SYNCS.PHASECHK.TRANS64 P0, [R0+URZ+0x80], R14 ;  /* 0x0000800e000085a7 */ /* 0x000ea400080010ff */
[----:B--2---:R-:W-:Y:S05]  /*9530*/  @!P0 BRA `(.L_x_166) ;  /* 0xfffffffc00f08947 */ /* 0x004fea000383ffff */
[----:B------:R-:W-:Y:S05]  /*9540*/  BRA `(.L_x_167) ;  /* 0xffffffac00307947 */ /* 0x000fea000383ffff */
.L_x_77:
[----:B------:R-:W-:Y:S07]  /*9550*/  MOV R0, UR7 ;  /* 0x0000000700007c02 */ /* 0x000fee0008000f00 */
.L_x_168:
[----:B-1----:R1:W2:Y:S02]  /*9560*/  SYNCS.PHASECHK.TRANS64.TRYWAIT P0, [R0+URZ+0x88], R14 ;  /* 0x0000880e000075a7 */ /* 0x0022a400080011ff */
[----:B--2---:R-:W-:Y:S05]  /*9570*/  @!P0 NANOSLEEP.SYNCS 0x989680 ;  /* 0x009896800000895d */ /* 0x004fea0003900000 */
[----:B------:R-:W2:Y:S02]  /*9580*/  @!P0 SYNCS.PHASECHK.TRANS64 P0, [R0+URZ+0x88], R14 ;  /* 0x0000880e000085a7 */ /* 0x000ea400080010ff */
[----:B--2---:R-:W-:Y:S05]  /*9590*/  @!P0 BRA `(.L_x_168) ;  /* 0xfffffffc00f08947 */ /* 0x004fea000383ffff */
[----:B------:R-:W-:Y:S05]  /*95a0*/  BRA `(.L_x_169) ;  /* 0xffffffac00687947 */ /* 0x000fea000383ffff */
.L_x_78:
[----:B------:R-:W-:Y:S07]  /*95b0*/  MOV R0, UR7 ;  /* 0x0000000700007c02 */ /* 0x000fee0008000f00 */
.L_x_170:
[----:B-1----:R1:W2:Y:S02]  /*95c0*/  SYNCS.PHASECHK.TRANS64.TRYWAIT P0, [R0+URZ+0x90], R14 ;  /* 0x0000900e000075a7 */ /* 0x0022a400080011ff */
[----:B--2---:R-:W-:Y:S05]  /*95d0*/  @!P0 NANOSLEEP.SYNCS 0x989680 ;  /* 0x009896800000895d */ /* 0x004fea0003900000 */
[----:B------:R-:W2:Y:S02]  /*95e0*/  @!P0 SYNCS.PHASECHK.TRANS64 P0, [R0+URZ+0x90], R14 ;  /* 0x0000900e000085a7 */ /* 0x000ea400080010ff */
[----:B--2---:R-:W-:Y:S05]  /*95f0*/  @!P0 BRA `(.L_x_170) ;  /* 0xfffffffc00f08947 */ /* 0x004fea000383ffff */
[----:B------:R-:W-:Y:S05]  /*9600*/  BRA `(.L_x_171) ;  /* 0xffffffac00ac7947 */ /* 0x000fea000383ffff */
.L_x_79:
[----:B------:R-:W-:Y:S07]  /*9610*/  MOV R0, UR7 ;  /* 0x0000000700007c02 */ /* 0x000fee0008000f00 */
.L_x_172:
[----:B-1----:R1:W2:Y:S02]  /*9620*/  SYNCS.PHASECHK.TRANS64.TRYWAIT P0, [R0+URZ+0x98], R14 ;  /* 0x0000980e000075a7 */ /* 0x0022a400080011ff */
[----:B--2---:R-:W-:Y:S05]  /*9630*/  @!P0 NANOSLEEP.SYNCS 0x989680 ;  /* 0x009896800000895d */ /* 0x004fea0003900000 */
[----:B------:R-:W2:Y:S02]  /*9640*/  @!P0 SYNCS.PHASECHK.TRANS64 P0, [R0+URZ+0x98], R14 ;  /* 0x0000980e000085a7 */ /* 0x000ea400080010ff */
[----:B--2---:R-:W-:Y:S05]  /*9650*/  @!P0 BRA `(.L_x_172) ;  /* 0xfffffffc00f08947 */ /* 0x004fea000383ffff */
[----:B------:R-:W-:Y:S05]  /*9660*/  BRA `(.L_x_173) ;  /* 0xffffffb000307947 */ /* 0x000fea000383ffff */
.L_x_81:
[----:B------:R-:W-:-:S07]  /*9670*/  MOV R0, UR7 ;  /* 0x0000000700007c02 */ /* 0x000fce0008000f00 */
.L_x_174:
[----:B-1----:R1:W3:Y:S02]  /*9680*/  SYNCS.PHASECHK.TRANS64.TRYWAIT P0, [R0+URZ+0x80], R2 ;  /* 0x00008002000075a7 */ /* 0x0022e400080011ff */
[----:B---3--:R-:W-:Y:S05]  /*9690*/  @!P0 NANOSLEEP.SYNCS 0x989680 ;  /* 0x009896800000895d */ /* 0x008fea0003900000 */
[----:B------:R-:W3:Y:S02]  /*96a0*/  @!P0 SYNCS.PHASECHK.TRANS64 P0, [R0+URZ+0x80], R2 ;  /* 0x00008002000085a7 */ /* 0x000ee400080010ff */
[----:B---3--:R-:W-:Y:S05]  /*96b0*/  @!P0 BRA `(.L_x_174) ;  /* 0xfffffffc00f08947 */ /* 0x008fea000383ffff */
[----:B------:R-:W-:Y:S05]  /*96c0*/  BRA `(.L_x_175) ;  /* 0xffffffb000a07947 */ /* 0x000fea000383ffff */
.L_x_82:
[----:B-1----:R-:W-:-:S07]  /*96d0*/  MOV R0, UR7 ;  /* 0x0000000700007c02 */ /* 0x002fce0008000f00 */
.L_x_176:
[----:B-1----:R1:W3:Y:S02]  /*96e0*/  SYNCS.PHASECHK.TRANS64.TRYWAIT P0, [R0+URZ+0x88], R2 ;  /* 0x00008802000075a7 */ /* 0x0022e400080011ff */
[----:B---3--:R-:W-:Y:S05]  /*96f0*/  @!P0 NANOSLEEP.SYNCS 0x989680 ;  /* 0x009896800000895d */ /* 0x008fea0003900000 */
[----:B------:R-:W3:Y:S02]  /*9700*/  @!P0 SYNCS.PHASECHK.TRANS64 P0, [R0+URZ+0x88], R2 ;  /* 0x00008802000085a7 */ /* 0x000ee400080010ff */
[----:B---3--:R-:W-:Y:S05]  /*9710*/  @!P0 BRA `(.L_x_176) ;  /* 0xfffffffc00f08947 */ /* 0x008fea000383ffff */
[----:B------:R-:W-:Y:S05]  /*9720*/  BRA `(.L_x_177) ;  /* 0xffffffb000907947 */ /* 0x000fea000383ffff */
.L_x_83:
[----:B-1----:R-:W-:-:S07]  /*9730*/  MOV R0, UR7 ;  /* 0x0000000700007c02 */ /* 0x002fce0008000f00 */
.L_x_178:
[----:B-1----:R1:W3:Y:S02]  /*9740*/  SYNCS.PHASECHK.TRANS64.TRYWAIT P0, [R0+URZ+0x90], R2 ;  /* 0x00009002000075a7 */ /* 0x0022e400080011ff */
[----:B---3--:R-:W-:Y:S05]  /*9750*/  @!P0 NANOSLEEP.SYNCS 0x989680 ;  /* 0x009896800000895d */ /* 0x008fea0003900000 */
[----:B------:R-:W3:Y:S02]  /*9760*/  @!P0 SYNCS.PHASECHK.TRANS64 P0, [R0+URZ+0x90], R2 ;  /* 0x00009002000085a7 */ /* 0x000ee400080010ff */
[----:B---3--:R-:W-:Y:S05]  /*9770*/  @!P0 BRA `(.L_x_178) ;  /* 0xfffffffc00f08947 */ /* 0x008fea000383ffff */
[----:B------:R-:W-:Y:S05]  /*9780*/  BRA `(.L_x_179) ;  /* 0xffffffb000807947 */ /* 0x000fea000383ffff */
.L_x_85:
[----:B--2---:R2:W4:Y:S02]  /*9790*/  SYNCS.PHASECHK.TRANS64.TRYWAIT P0, [R0+URZ+0xb0], R2 ;  /* 0x0000b002000075a7 */ /* 0x00452400080011ff */
[----:B----4-:R-:W-:Y:S05]  /*97a0*/  @!P0 NANOSLEEP.SYNCS 0x989680 ;  /* 0x009896800000895d */ /* 0x010fea0003900000 */
[----:B------:R-:W4:Y:S02]  /*97b0*/  @!P0 SYNCS.PHASECHK.TRANS64 P0, [R0+URZ+0xb0], R2 ;  /* 0x0000b002000085a7 */ /* 0x000f2400080010ff */
[----:B----4-:R-:W-:Y:S05]  /*97c0*/  @!P0 BRA `(.L_x_85) ;  /* 0xfffffffc00f08947 */ /* 0x010fea000383ffff */
[----:B------:R-:W-:Y:S05]  /*97d0*/  BRA `(.L_x_180) ;  /* 0xffffffb400487947 */ /* 0x000fea000383ffff */
.L_x_96:
[----:B-1----:R-:W-:Y:S04]  /*97e0*/  MOV R2, UR48 ;  /* 0x0000003000027c02 */ /* 0x002fe80008000f00 */
[----:B------:R1:W3:Y:S03]  /*97f0*/  SYNCS.PHASECHK.TRANS64.TRYWAIT P1, [R2+URZ+0x60], R3 ;  /* 0x00006003020075a7 */ /* 0x0002e600080211ff */
[----:B---3--:R-:W-:Y:S05]  /*9800*/  @!P1 NANOSLEEP.SYNCS 0x989680 ;  /* 0x009896800000995d */ /* 0x008fea0003900000 */
[----:B------:R-:W3:Y:S02]  /*9810*/  @!P1 SYNCS.PHASECHK.TRANS64 P1, [R2+URZ+0x60], R3 ;  /* 0x00006003020095a7 */ /* 0x000ee400080210ff */
[----:B---3--:R-:W-:Y:S05]  /*9820*/  @!P1 BRA `(.L_x_96) ;  /* 0xfffffffc00ec9947 */ /* 0x008fea000383ffff */
[----:B------:R-:W-:Y:S05]  /*9830*/  BRA `(.L_x_95) ;  /* 0xffffffc000547947 */ /* 0x000fea000383ffff */
.L_x_98:
[----:B-1----:R1:W4:Y:S02]  /*9840*/  SYNCS.PHASECHK.TRANS64.TRYWAIT P0, [R64+URZ+0xd0], R0 ;  /* 0x0000d000400075a7 */ /* 0x00232400080011ff */
[----:B----4-:R-:W-:Y:S05]  /*9850*/  @!P0 NANOSLEEP.SYNCS 0x989680 ;  /* 0x009896800000895d */ /* 0x010fea0003900000 */
[----:B------:R-:W4:Y:S02]  /*9860*/  @!P0 SYNCS.PHASECHK.TRANS64 P0, [R64+URZ+0xd0], R0 ;  /* 0x0000d000400085a7 */ /* 0x000f2400080010ff */
[----:B----4-:R-:W-:Y:S05]  /*9870*/  @!P0 BRA `(.L_x_98) ;  /* 0xfffffffc00f08947 */ /* 0x010fea000383ffff */
[----:B------:R-:W-:Y:S05]  /*9880*/  BRA `(.L_x_97) ;  /* 0xffffffc0007c7947 */ /* 0x000fea000383ffff */
.L_x_107:
[----:B--2---:R2:W4:Y:S02]  /*9890*/  SYNCS.PHASECHK.TRANS64.TRYWAIT P0, [R2+URZ+0x60], R0 ;  /* 0x00006000020075a7 */ /* 0x00452400080011ff */
[----:B----4-:R-:W-:Y:S05]  /*98a0*/  @!P0 NANOSLEEP.SYNCS 0x989680 ;  /* 0x009896800000895d */ /* 0x010fea0003900000 */
[----:B------:R-:W4:Y:S02]  /*98b0*/  @!P0 SYNCS.PHASECHK.TRANS64 P0, [R2+URZ+0x60], R0 ;  /* 0x00006000020085a7 */ /* 0x000f2400080010ff */
[----:B----4-:R-:W-:Y:S05]  /*98c0*/  @!P0 BRA `(.L_x_107) ;  /* 0xfffffffc00f08947 */ /* 0x010fea000383ffff */
[----:B------:R-:W-:Y:S05]  /*98d0*/  BRA `(.L_x_106) ;  /* 0xffffffcc00587947 */ /* 0x000fea000383ffff */
.L_x_115:
[----:B--2---:R2:W4:Y:S02]  /*98e0*/  SYNCS.PHASECHK.TRANS64.TRYWAIT P0, [R0+URZ+0x60], R6 ;  /* 0x00006006000075a7 */ /* 0x00452400080011ff */
[----:B----4-:R-:W-:Y:S05]  /*98f0*/  @!P0 NANOSLEEP.SYNCS 0x989680 ;  /* 0x009896800000895d */ /* 0x010fea0003900000 */
[----:B------:R-:W4:Y:S02]  /*9900*/  @!P0 SYNCS.PHASECHK.TRANS64 P0, [R0+URZ+0x60], R6 ;  /* 0x00006006000085a7 */ /* 0x000f2400080010ff */
[----:B----4-:R-:W-:Y:S05]  /*9910*/  @!P0 BRA `(.L_x_115) ;  /* 0xfffffffc00f08947 */ /* 0x010fea000383ffff */
[----:B------:R-:W-:Y:S05]  /*9920*/  BRA `(.L_x_114) ;  /* 0xffffffd800587947 */ /* 0x000fea000383ffff */
.L_x_123:
[----:B--2---:R2:W4:Y:S02]  /*9930*/  SYNCS.PHASECHK.TRANS64.TRYWAIT P0, [R0+URZ+0x60], R5 ;  /* 0x00006005000075a7 */ /* 0x00452400080011ff */
[----:B----4-:R-:W-:Y:S05]  /*9940*/  @!P0 NANOSLEEP.SYNCS 0x989680 ;  /* 0x009896800000895d */ /* 0x010fea0003900000 */
[----:B------:R-:W4:Y:S02]  /*9950*/  @!P0 SYNCS.PHASECHK.TRANS64 P0, [R0+URZ+0x60], R5 ;  /* 0x00006005000085a7 */ /* 0x000f2400080010ff */
[----:B----4-:R-:W-:Y:S05]  /*9960*/  @!P0 BRA `(.L_x_123) ;  /* 0xfffffffc00f08947 */ /* 0x010fea000383ffff */
[----:B------:R-:W-:Y:S05]  /*9970*/  BRA `(.L_x_122) ;  /* 0xffffffe400587947 */ /* 0x000fea000383ffff */
        .weak           $__internal_0_$__cuda_sm10x_tcgen05_guardrail_trap_col_being_dealloced_not_returned_by_alloc
        .type           $__internal_0_$__cuda_sm10x_tcgen05_guardrail_trap_col_being_dealloced_not_returned_by_alloc,@function
        .size           $__internal_0_$__cuda_sm10x_tcgen05_guardrail_trap_col_being_dealloced_not_returned_by_alloc,($__internal_1_$__cuda_sm10x_tcgen05_guardrail_trap_phase_invalid_during_alloc - $__internal_0_$__cuda_sm10x_tcgen05_guardrail_trap_col_being_dealloced_not_returned_by_alloc)
$__internal_0_$__cuda_sm10x_tcgen05_guardrail_trap_col_being_dealloced_not_returned_by_alloc:
[----:B------:R-:W-:Y:S05]  /*9980*/  BPT.TRAP 0x1 ;  /* 0x000000040000795c */ /* 0x000fea0000300000 */
[----:B------:R-:W-:-:S04]  /*9990*/  HFMA2 R3, -RZ, RZ, 0, 0 ;  /* 0x00000000ff037431 */ /* 0x000fc800000001ff */
[----:B------:R-:W-:Y:S05]  /*99a0*/  RET.REL.NODEC R2 `(_ZN7cutlass13device_kernelINS_4gemm6kernel13GemmUniversalIN4cute5tupleIJiiiiEEENS1_10collective13CollectiveMmaINS1_35MainloopSm100TmaUmmaWarpSpecializedILi6ELi2ELi4ENS5_IJNS4_1CILi1EEESB_SB_EEEEENS5_IJNSA_ILi128EEESE_NSA_ILi32EEEEEENS_6half_tENS5_IJlSB_lEEESH_SI_NS4_8TiledMMAINS4_8MMA_AtomIJNS4_20SM100_MMA_F16BF16_SSISH_SH_fLi128ELi128ELNS4_4UMMA5MajorE0ELSN_0ELNSM_7ScaleInE0ELSO_0EEEEEENS4_6LayoutISC_NS5_IJNSA_ILi0EEESS_SS_EEEEENS5_IJNS4_10UnderscoreESV_SV_EEEEENS4_13SM90_TMA_LOADENS4_14ComposedLayoutINS4_7SwizzleILi2ELi4ELi3EEENS4_18smem_ptr_flag_bitsILi16EEENSR_INS5_IJNSA_ILi8EEESF_EEENS5_IJSF_SB_EEEEEEEvNS4_8identityESY_S18_vS19_EENS_8epilogue10collective18CollectiveEpilogueINS1B_23Sm100TmaWarpSpecializedILi4ELi2ELi32ELb1ELb0EEEJSG_NS5_IJNSR_ISE_SB_EENSR_ISF_SB_EEEEESH_SI_SH_SI_NS1B_6fusion15FusionCallbacksIS1F_NS1J_17LinearCombinationISH_fSH_fLNS_15FloatRoundStyleE2EEESG_S1I_JEEENS4_5SM1004TMEM4LOAD26SM100_TMEM_LOAD_32dp32b32xESY_S18_NS4_39AutoVectorizingCopyWithAssumedAlignmentILi128EEENS4_14SM90_TMA_STOREES18_S1U_S1U_EEEvvEEEEvNT_6ParamsE) ;  /* 0xffffff6402947950 */ /* 0x000fea0003c3ffff */
        .weak           $__internal_1_$__cuda_sm10x_tcgen05_guardrail_trap_phase_invalid_during_alloc
        .type           $__internal_1_$__cuda_sm10x_tcgen05_guardrail_trap_phase_invalid_during_alloc,@function
        .size           $__internal_1_$__cuda_sm10x_tcgen05_guardrail_trap_phase_invalid_during_alloc,($__internal_2_$__cuda_sm10x_tcgen05_guardrail_trap_unallocated_columns_being_dealloced - $__internal_1_$__cuda_sm10x_tcgen05_guardrail_trap_phase_invalid_during_alloc)
$__internal_1_$__cuda_sm10x_tcgen05_guardrail_trap_phase_invalid_during_alloc:
[----:B------:R-:W-:Y:S05]  /*99b0*/  BPT.TRAP 0x1 ;  /* 0x000000040000795c */ /* 0x000fea0000300000 */
[----:B------:R-:W-:-:S04]  /*99c0*/  MOV R3, 0x0 ;  /* 0x0000000000037802 */ /* 0x000fc80000000f00 */
[----:B------:R-:W-:Y:S05]  /*99d0*/  RET.REL.NODEC R2 `(_ZN7cutlass13device_kernelINS_4gemm6kernel13GemmUniversalIN4cute5tupleIJiiiiEEENS1_10collective13CollectiveMmaINS1_35MainloopSm100TmaUmmaWarpSpecializedILi6ELi2ELi4ENS5_IJNS4_1CILi1EEESB_SB_EEEEENS5_IJNSA_ILi128EEESE_NSA_ILi32EEEEEENS_6half_tENS5_IJlSB_lEEESH_SI_NS4_8TiledMMAINS4_8MMA_AtomIJNS4_20SM100_MMA_F16BF16_SSISH_SH_fLi128ELi128ELNS4_4UMMA5MajorE0ELSN_0ELNSM_7ScaleInE0ELSO_0EEEEEENS4_6LayoutISC_NS5_IJNSA_ILi0EEESS_SS_EEEEENS5_IJNS4_10UnderscoreESV_SV_EEEEENS4_13SM90_TMA_LOADENS4_14ComposedLayoutINS4_7SwizzleILi2ELi4ELi3EEENS4_18smem_ptr_flag_bitsILi16EEENSR_INS5_IJNSA_ILi8EEESF_EEENS5_IJSF_SB_EEEEEEEvNS4_8identityESY_S18_vS19_EENS_8epilogue10collective18CollectiveEpilogueINS1B_23Sm100TmaWarpSpecializedILi4ELi2ELi32ELb1ELb0EEEJSG_NS5_IJNSR_ISE_SB_EENSR_ISF_SB_EEEEESH_SI_SH_SI_NS1B_6fusion15FusionCallbacksIS1F_NS1J_17LinearCombinationISH_fSH_fLNS_15FloatRoundStyleE2EEESG_S1I_JEEENS4_5SM1004TMEM4LOAD26SM100_TMEM_LOAD_32dp32b32xESY_S18_NS4_39AutoVectorizingCopyWithAssumedAlignmentILi128EEENS4_14SM90_TMA_STOREES18_S1U_S1U_EEEvvEEEEvNT_6ParamsE) ;  /* 0xffffff6402887950 */ /* 0x000fea0003c3ffff */
        .weak           $__internal_2_$__cuda_sm10x_tcgen05_guardrail_trap_unallocated_columns_being_dealloced
        .type           $__internal_2_$__cuda_sm10x_tcgen05_guardrail_trap_unallocated_columns_being_dealloced,@function
        .size           $__internal_2_$__cuda_sm10x_tcgen05_guardrail_trap_unallocated_columns_being_dealloced,(.L_x_182 - $__internal_2_$__cuda_sm10x_tcgen05_guardrail_trap_unallocated_columns_being_dealloced)
$__internal_2_$__cuda_sm10x_tcgen05_guardrail_trap_unallocated_columns_being_dealloced:
[----:B------:R-:W-:Y:S05]  /*99e0*/  BPT.TRAP 0x1 ;  /* 0x000000040000795c */ /* 0x000fea0000300000 */
[----:B------:R-:W-:-:S04]  /*99f0*/  HFMA2 R3, -RZ, RZ, 0, 0 ;  /* 0x00000000ff037431 */ /* 0x000fc800000001ff */
[----:B------:R-:W-:Y:S05]  /*9a00*/  RET.REL.NODEC R2 `(_ZN7cutlass13device_kernelINS_4gemm6kernel13GemmUniversalIN4cute5tupleIJiiiiEEENS1_10collective13CollectiveMmaINS1_35MainloopSm100TmaUmmaWarpSpecializedILi6ELi2ELi4ENS5_IJNS4_1CILi1EEESB_SB_EEEEENS5_IJNSA_ILi128EEESE_NSA_ILi32EEEEEENS_6half_tENS5_IJlSB_lEEESH_SI_NS4_8TiledMMAINS4_8MMA_AtomIJNS4_20SM100_MMA_F16BF16_SSISH_SH_fLi128ELi128ELNS4_4UMMA5MajorE0ELSN_0ELNSM_7ScaleInE0ELSO_0EEEEEENS4_6LayoutISC_NS5_IJNSA_ILi0EEESS_SS_EEEEENS5_IJNS4_10UnderscoreESV_SV_EEEEENS4_13SM90_TMA_LOADENS4_14ComposedLayoutINS4_7SwizzleILi2ELi4ELi3EEENS4_18smem_ptr_flag_bitsILi16EEENSR_INS5_IJNSA_ILi8EEESF_EEENS5_IJSF_SB_EEEEEEEvNS4_8identityESY_S18_vS19_EENS_8epilogue10collective18CollectiveEpilogueINS1B_23Sm100TmaWarpSpecializedILi4ELi2ELi32ELb1ELb0EEEJSG_NS5_IJNSR_ISE_SB_EENSR_ISF_SB_EEEEESH_SI_SH_SI_NS1B_6fusion15FusionCallbacksIS1F_NS1J_17LinearCombinationISH_fSH_fLNS_15FloatRoundStyleE2EEESG_S1I_JEEENS4_5SM1004TMEM4LOAD26SM100_TMEM_LOAD_32dp32b32xESY_S18_NS4_39AutoVectorizingCopyWithAssumedAlignmentILi128EEENS4_14SM90_TMA_STOREES18_S1U_S1U_EEEvvEEEEvNT_6ParamsE) ;  /* 0xffffff64027c7950 */ /* 0x000fea0003c3ffff */
.L_x_181:
[----:B------:R-:W-:-:S00]  /*9a10*/  BRA `(.L_x_181) ;  /* 0xfffffffc00fc7947 */ /* 0x000fc0000383ffff */
[----:B------:R-:W-:-:S00]  /*9a20*/  NOP ;  /* 0x0000000000007918 */ /* 0x000fc00000000000 */
        /* <DEDUP_REMOVED lines=13> */
.L_x_182:


//--------------------- .nv.global.init           --------------------------
	.section	.nv.global.init,"aw",@progbits
.nv.global.init:
	.type		$str$27,@object
	.size		$str$27,($str$28 - $str$27)
$str$27:
        /*0000*/ 	.byte	0x28, 0x61, 0x64, 0x64, 0x72, 0x65, 0x73, 0x73, 0x20, 0x26, 0x20, 0x6d, 0x61, 0x73, 0x6b, 0x29
        /*0010*/ 	.byte	0x20, 0x3d, 0x3d, 0x20, 0x30, 0x00
	.type		$str$28,@object
	.size		$str$28,($str$26 - $str$28)
$str$28:
        /*0016*/ 	.byte	0x2f, 0x74, 0x6d, 0x70, 0x2f, 0x63, 0x75, 0x74, 0x6c, 0x61, 0x73, 0x73, 0x5f, 0x73, 0x77, 0x65
        /*0026*/ 	.byte	0x65, 0x70, 0x5f, 0x73, 0x72, 0x63, 0x2f, 0x69, 0x6e, 0x63, 0x6c, 0x75, 0x64, 0x65, 0x2f, 0x63
        /*0036*/ 	.byte	0x75, 0x74, 0x65, 0x2f, 0x70, 0x6f, 0x69, 0x6e, 0x74, 0x65, 0x72, 0x5f, 0x66, 0x6c, 0x61, 0x67
        /*0046*/ 	.byte	0x67, 0x65, 0x64, 0x2e, 0x68, 0x70, 0x70, 0x00
	.type		$str$26,@object
	.size		$str$26,($str$25 - $str$26)
$str$26:
        /*004e*/ 	.byte	0x2f, 0x74, 0x6d, 0x70, 0x2f, 0x63, 0x75, 0x74, 0x6c, 0x61, 0x73, 0x73, 0x5f, 0x73, 0x77, 0x65
        /*005e*/ 	.byte	0x65, 0x70, 0x5f, 0x73, 0x72, 0x63, 0x2f, 0x69, 0x6e, 0x63, 0x6c, 0x75, 0x64, 0x65, 0x2f, 0x63
        /*006e*/ 	.byte	0x75, 0x74, 0x65, 0x2f, 0x61, 0x74, 0x6f, 0x6d, 0x2f, 0x63, 0x6f, 0x70, 0x79, 0x5f, 0x74, 0x72
        /*007e*/ 	.byte	0x61, 0x69, 0x74, 0x73, 0x5f, 0x73, 0x6d, 0x31, 0x30, 0x30, 0x2e, 0x68, 0x70, 0x70, 0x00
	.type		$str$25,@object
	.size		$str$25,(__unnamed_1 - $str$25)
$str$25:
        /*008d*/ 	.byte	0x28, 0x28, 0x75, 0x69, 0x6e, 0x74, 0x33, 0x32, 0x5f, 0x74, 0x28, 0x74, 0x68, 0x72, 0x65, 0x61
        /*009d*/ 	.byte	0x64, 0x49, 0x64, 0x78, 0x2e, 0x78, 0x29, 0x20, 0x2f, 0x20, 0x33, 0x32, 0x29, 0x20, 0x25, 0x20
        /*00ad*/ 	.byte	0x34, 0x29, 0x20, 0x3d, 0x3d, 0x20, 0x28, 0x28, 0x28, 0x74, 0x6d, 0x65, 0x6d, 0x5f, 0x61, 0x64
        /*00bd*/ 	.byte	0x64, 0x72, 0x20, 0x3e, 0x3e, 0x20, 0x31, 0x36, 0x29, 0x20, 0x2f, 0x20, 0x33, 0x32, 0x29, 0x20
        /*00cd*/ 	.byte	0x25, 0x20, 0x34, 0x29, 0x00
	.type		__unnamed_1,@object
	.size		__unnamed_1,(__unnamed_2 - __unnamed_1)
__unnamed_1:
        /*00d2*/ 	.byte	0x61, 0x75, 0x74, 0x6f, 0x20, 0x63, 0x75, 0x74, 0x65, 0x3a, 0x3a, 0x61, 0x73, 0x5f, 0x70, 0x6f
        /* <DEDUP_REMOVED lines=24> */
        /*0262*/ 	.byte	0x3e, 0x3e, 0x3e, 0x3e, 0x5d, 0x00
	.type		__unnamed_2,@object
	.size		__unnamed_2,(.L_2 - __unnamed_2)
__unnamed_2:
        /* <DEDUP_REMOVED lines=42> */
        /*0508*/ 	.byte	0x3e, 0x3e, 0x5d, 0x00
.L_2:


//--------------------- .nv.shared._ZN7cutlass13device_kernelINS_4gemm6kernel13GemmUniversalIN4cute5tupleIJiiiiEEENS1_10collective13CollectiveMmaINS1_35MainloopSm100TmaUmmaWarpSpecializedILi6ELi2ELi4ENS5_IJNS4_1CILi1EEESB_SB_EEEEENS5_IJNSA_ILi128EEESE_NSA_ILi32EEEEEENS_6half_tENS5_IJlSB_lEEESH_SI_NS4_8TiledMMAINS4_8MMA_AtomIJNS4_20SM100_MMA_F16BF16_SSISH_SH_fLi128ELi128ELNS4_4UMMA5MajorE0ELSN_0ELNSM_7ScaleInE0ELSO_0EEEEEENS4_6LayoutISC_NS5_IJNSA_ILi0EEESS_SS_EEEEENS5_IJNS4_10UnderscoreESV_SV_EEEEENS4_13SM90_TMA_LOADENS4_14ComposedLayoutINS4_7SwizzleILi2ELi4ELi3EEENS4_18smem_ptr_flag_bitsILi16EEENSR_INS5_IJNSA_ILi8EEESF_EEENS5_IJSF_SB_EEEEEEEvNS4_8identityESY_S18_vS19_EENS_8epilogue10collective18CollectiveEpilogueINS1B_23Sm100TmaWarpSpecializedILi4ELi2ELi32ELb1ELb0EEEJSG_NS5_IJNSR_ISE_SB_EENSR_ISF_SB_EEEEESH_SI_SH_SI_NS1B_6fusion15FusionCallbacksIS1F_NS1J_17LinearCombinationISH_fSH_fLNS_15FloatRoundStyleE2EEESG_S1I_JEEENS4_5SM1004TMEM4LOAD26SM100_TMEM_LOAD_32dp32b32xESY_S18_NS4_39AutoVectorizingCopyWithAssumedAlignmentILi128EEENS4_14SM90_TMA_STOREES18_S1U_S1U_EEEvvEEEEvNT_6ParamsE --------------------------
	.section	.nv.shared._ZN7cutlass13device_kernelINS_4gemm6kernel13GemmUniversalIN4cute5tupleIJiiiiEEENS1_10collective13CollectiveMmaINS1_35MainloopSm100TmaUmmaWarpSpecializedILi6ELi2ELi4ENS5_IJNS4_1CILi1EEESB_SB_EEEEENS5_IJNSA_ILi128EEESE_NSA_ILi32EEEEEENS_6half_tENS5_IJlSB_lEEESH_SI_NS4_8TiledMMAINS4_8MMA_AtomIJNS4_20SM100_MMA_F16BF16_SSISH_SH_fLi128ELi128ELNS4_4UMMA5MajorE0ELSN_0ELNSM_7ScaleInE0ELSO_0EEEEEENS4_6LayoutISC_NS5_IJNSA_ILi0EEESS_SS_EEEEENS5_IJNS4_10UnderscoreESV_SV_EEEEENS4_13SM90_TMA_LOADENS4_14ComposedLayoutINS4_7SwizzleILi2ELi4ELi3EEENS4_18smem_ptr_flag_bitsILi16EEENSR_INS5_IJNSA_ILi8EEESF_EEENS5_IJSF_SB_EEEEEEEvNS4_8identityESY_S18_vS19_EENS_8epilogue10collective18CollectiveEpilogueINS1B_23Sm100TmaWarpSpecializedILi4ELi2ELi32ELb1ELb0EEEJSG_NS5_IJNSR_ISE_SB_EENSR_ISF_SB_EEEEESH_SI_SH_SI_NS1B_6fusion15FusionCallbacksIS1F_NS1J_17LinearCombinationISH_fSH_fLNS_15FloatRoundStyleE2EEESG_S1I_JEEENS4_5SM1004TMEM4LOAD26SM100_TMEM_LOAD_32dp32b32xESY_S18_NS4_39AutoVectorizingCopyWithAssumedAlignmentILi128EEENS4_14SM90_TMA_STOREES18_S1U_S1U_EEEvvEEEEvNT_6ParamsE,"aw",@nobits
	.sectionflags	@""
	.align	16
	.zero		1024


//--------------------- .nv.shared.reserved.0     --------------------------
	.section	.nv.shared.reserved.0,"aw",@nobits
	.weak		__nv_reservedSMEM_offset_0_alias
	.size		__nv_reservedSMEM_offset_0_alias, 0, 64
	.other		__nv_reservedSMEM_offset_0_alias,@"STO_CUDA_RESERVED_SHARED STV_DEFAULT"
__nv_reservedSMEM_offset_0_alias:
	.zero		0
.nv.shared.reserved.0:
	.zero		64
	.weak		__nv_reservedSMEM_tcgen05_partition
	.type		__nv_reservedSMEM_tcgen05_partition,@object
	.size		__nv_reservedSMEM_tcgen05_partition,(.L_0 - __nv_reservedSMEM_tcgen05_partition)
__nv_reservedSMEM_tcgen05_partition:
	.zero		32
.L_0:


//--------------------- .nv.global                --------------------------
	.section	.nv.global,"aw",@nobits
.nv.global:
	.type		_ZN40_INTERNAL_219ea5de_4_k_cu_b59b2a4c_280454cute1_E,@object
	.size		_ZN40_INTERNAL_219ea5de_4_k_cu_b59b2a4c_280454cute1_E,(_ZN40_INTERNAL_219ea5de_4_k_cu_b59b2a4c_280454cuda3std3__45__cpo6cbeginE - _ZN40_INTERNAL_219ea5de_4_k_cu_b59b2a4c_280454cute1_E)
_ZN40_INTERNAL_219ea5de_4_k_cu_b59b2a4c_280454cute1_E:
	.zero		1
	.type		_ZN40_INTERNAL_219ea5de_4_k_cu_b59b2a4c_280454cuda3std3__45__cpo6cbeginE,@object
	.size		_ZN40_INTERNAL_219ea5de_4_k_cu_b59b2a4c_280454cuda3std3__45__cpo6cbeginE,(_ZN40_INTERNAL_219ea5de_4_k_cu_b59b2a4c_280454cuda3std3__48in_placeE - _ZN40_INTERNAL_219ea5de_4_k_cu_b59b2a4c_280454cuda3std3__45__cpo6cbeginE)
_ZN40_INTERNAL_219ea5de_4_k_cu_b59b2a4c_280454cuda3std3__45__cpo6cbeginE:
	.zero		1
	.type		_ZN40_INTERNAL_219ea5de_4_k_cu_b59b2a4c_280454cuda3std3__48in_placeE,@object
	.size		_ZN40_INTERNAL_219ea5de_4_k_cu_b59b2a4c_280454cuda3std3__48in_placeE,(_ZN40_INTERNAL_219ea5de_4_k_cu_b59b2a4c_280454cuda3std6ranges3__45__cpo9iter_moveE - _ZN40_INTERNAL_219ea5de_4_k_cu_b59b2a4c_280454cuda3std3__48in_placeE)
_ZN40_INTERNAL_219ea5de_4_k_cu_b59b2a4c_280454cuda3std3__48in_placeE:
	.zero		1
	.type		_ZN40_INTERNAL_219ea5de_4_k_cu_b59b2a4c_280454cuda3std6ranges3__45__cpo9iter_moveE,@object
	.size		_ZN40_INTERNAL_219ea5de_4_k_cu_b59b2a4c_280454cuda3std6ranges3__45__cpo9iter_moveE,(_ZN40_INTERNAL_219ea5de_4_k_cu_b59b2a4c_280454cuda3std3__45__cpo5beginE - _ZN40_INTERNAL_219ea5de_4_k_cu_b59b2a4c_280454cuda3std6ranges3__45__cpo9iter_moveE)
_ZN40_INTERNAL_219ea5de_4_k_cu_b59b2a4c_280454cuda3std6ranges3__45__cpo9iter_moveE:
	.zero		1
	.type		_ZN40_INTERNAL_219ea5de_4_k_cu_b59b2a4c_280454cuda3std3__45__cpo5beginE,@object
	.size		_ZN40_INTERNAL_219ea5de_4_k_cu_b59b2a4c_280454cuda3std3__45__cpo5beginE,(_ZN40_INTERNAL_219ea5de_4_k_cu_b59b2a4c_280454cuda3std3__442_GLOBAL__N__219ea5de_4_k_cu_b59b2a4c_280456ignoreE - _ZN40_INTERNAL_219ea5de_4_k_cu_b59b2a4c_280454cuda3std3__45__cpo5beginE)
_ZN40_INTERNAL_219ea5de_4_k_cu_b59b2a4c_280454cuda3std3__45__cpo5beginE:
	.zero		1
	.type		_ZN40_INTERNAL_219ea5de_4_k_cu_b59b2a4c_280454cuda3std3__442_GLOBAL__N__219ea5de_4_k_cu_b59b2a4c_280456ignoreE,@object
	.size		_ZN40_INTERNAL_219ea5de_4_k_cu_b59b2a4c_280454cuda3std3__442_GLOBAL__N__219ea5de_4_k_cu_b59b2a4c_280456ignoreE,(_ZN40_INTERNAL_219ea5de_4_k_cu_b59b2a4c_280454cute7productE - _ZN40_INTERNAL_219ea5de_4_k_cu_b59b2a4c_280454cuda3std3__442_GLOBAL__N__219ea5de_4_k_cu_b59b2a4c_280456ignoreE)
_ZN40_INTERNAL_219ea5de_4_k_cu_b59b2a4c_280454cuda3std3__442_GLOBAL__N__219ea5de_4_k_cu_b59b2a4c_280456ignoreE:
	.zero		1
	.type		_ZN40_INTERNAL_219ea5de_4_k_cu_b59b2a4c_280454cute7productE,@object
	.size		_ZN40_INTERNAL_219ea5de_4_k_cu_b59b2a4c_280454cute7productE,(_ZN40_INTERNAL_219ea5de_4_k_cu_b59b2a4c_280454cuda3std3__45__cpo3endE - _ZN40_INTERNAL_219ea5de_4_k_cu_b59b2a4c_280454cute7productE)
_ZN40_INTERNAL_219ea5de_4_k_cu_b59b2a4c_280454cute7productE:
	.zero		1
	.type		_ZN40_INTERNAL_219ea5de_4_k_cu_b59b2a4c_280454cuda3std3__45__cpo3endE,@object
	.size		_ZN40_INTERNAL_219ea5de_4_k_cu_b59b2a4c_280454cuda3std3__45__cpo3endE,(_ZN40_INTERNAL_219ea5de_4_k_cu_b59b2a4c_280454cuda3std3__419piecewise_constructE - _ZN40_INTERNAL_219ea5de_4_k_cu_b59b2a4c_280454cuda3std3__45__cpo3endE)
_ZN40_INTERNAL_219ea5de_4_k_cu_b59b2a4c_280454cuda3std3__45__cpo3endE:
	.zero		1
	.type		_ZN40_INTERNAL_219ea5de_4_k_cu_b59b2a4c_280454cuda3std3__419piecewise_constructE,@object
	.size		_ZN40_INTERNAL_219ea5de_4_k_cu_b59b2a4c_280454cuda3std3__419piecewise_constructE,(_ZN40_INTERNAL_219ea5de_4_k_cu_b59b2a4c_280454cuda3std3__45__cpo4cendE - _ZN40_INTERNAL_219ea5de_4_k_cu_b59b2a4c_280454cuda3std3__419piecewise_constructE)
_ZN40_INTERNAL_219ea5de_4_k_cu_b59b2a4c_280454cuda3std3__419piecewise_constructE:
	.zero		1
	.type		_ZN40_INTERNAL_219ea5de_4_k_cu_b59b2a4c_280454cuda3std3__45__cpo4cendE,@object
	.size		_ZN40_INTERNAL_219ea5de_4_k_cu_b59b2a4c_280454cuda3std3__45__cpo4cendE,(_ZN40_INTERNAL_219ea5de_4_k_cu_b59b2a4c_280454cuda3std6ranges3__45__cpo4swapE - _ZN40_INTERNAL_219ea5de_4_k_cu_b59b2a4c_280454cuda3std3__45__cpo4cendE)
_ZN40_INTERNAL_219ea5de_4_k_cu_b59b2a4c_280454cuda3std3__45__cpo4cendE:
	.zero		1
	.type		_ZN40_INTERNAL_219ea5de_4_k_cu_b59b2a4c_280454cuda3std6ranges3__45__cpo4swapE,@object
	.size		_ZN40_INTERNAL_219ea5de_4_k_cu_b59b2a4c_280454cuda3std6ranges3__45__cpo4swapE,(.L_10 - _ZN40_INTERNAL_219ea5de_4_k_cu_b59b2a4c_280454cuda3std6ranges3__45__cpo4swapE)
_ZN40_INTERNAL_219ea5de_4_k_cu_b59b2a4c_280454cuda3std6ranges3__45__cpo4swapE:
	.zero		1
.L_10:


//--------------------- .nv.constant0._ZN7cutlass13device_kernelINS_4gemm6kernel13GemmUniversalIN4cute5tupleIJiiiiEEENS1_10collective13CollectiveMmaINS1_35MainloopSm100TmaUmmaWarpSpecializedILi6ELi2ELi4ENS5_IJNS4_1CILi1EEESB_SB_EEEEENS5_IJNSA_ILi128EEESE_NSA_ILi32EEEEEENS_6half_tENS5_IJlSB_lEEESH_SI_NS4_8TiledMMAINS4_8MMA_AtomIJNS4_20SM100_MMA_F16BF16_SSISH_SH_fLi128ELi128ELNS4_4UMMA5MajorE0ELSN_0ELNSM_7ScaleInE0ELSO_0EEEEEENS4_6LayoutISC_NS5_IJNSA_ILi0EEESS_SS_EEEEENS5_IJNS4_10UnderscoreESV_SV_EEEEENS4_13SM90_TMA_LOADENS4_14ComposedLayoutINS4_7SwizzleILi2ELi4ELi3EEENS4_18smem_ptr_flag_bitsILi16EEENSR_INS5_IJNSA_ILi8EEESF_EEENS5_IJSF_SB_EEEEEEEvNS4_8identityESY_S18_vS19_EENS_8epilogue10collective18CollectiveEpilogueINS1B_23Sm100TmaWarpSpecializedILi4ELi2ELi32ELb1ELb0EEEJSG_NS5_IJNSR_ISE_SB_EENSR_ISF_SB_EEEEESH_SI_SH_SI_NS1B_6fusion15FusionCallbacksIS1F_NS1J_17LinearCombinationISH_fSH_fLNS_15FloatRoundStyleE2EEESG_S1I_JEEENS4_5SM1004TMEM4LOAD26SM100_TMEM_LOAD_32dp32b32xESY_S18_NS4_39AutoVectorizingCopyWithAssumedAlignmentILi128EEENS4_14SM90_TMA_STOREES18_S1U_S1U_EEEvvEEEEvNT_6ParamsE --------------------------
	.section	.nv.constant0._ZN7cutlass13device_kernelINS_4gemm6kernel13GemmUniversalIN4cute5tupleIJiiiiEEENS1_10collective13CollectiveMmaINS1_35MainloopSm100TmaUmmaWarpSpecializedILi6ELi2ELi4ENS5_IJNS4_1CILi1EEESB_SB_EEEEENS5_IJNSA_ILi128EEESE_NSA_ILi32EEEEEENS_6half_tENS5_IJlSB_lEEESH_SI_NS4_8TiledMMAINS4_8MMA_AtomIJNS4_20SM100_MMA_F16BF16_SSISH_SH_fLi128ELi128ELNS4_4UMMA5MajorE0ELSN_0ELNSM_7ScaleInE0ELSO_0EEEEEENS4_6LayoutISC_NS5_IJNSA_ILi0EEESS_SS_EEEEENS5_IJNS4_10UnderscoreESV_SV_EEEEENS4_13SM90_TMA_LOADENS4_14ComposedLayoutINS4_7SwizzleILi2ELi4ELi3EEENS4_18smem_ptr_flag_bitsILi16EEENSR_INS5_IJNSA_ILi8EEESF_EEENS5_IJSF_SB_EEEEEEEvNS4_8identityESY_S18_vS19_EENS_8epilogue10collective18CollectiveEpilogueINS1B_23Sm100TmaWarpSpecializedILi4ELi2ELi32ELb1ELb0EEEJSG_NS5_IJNSR_ISE_SB_EENSR_ISF_SB_EEEEESH_SI_SH_SI_NS1B_6fusion15FusionCallbacksIS1F_NS1J_17LinearCombinationISH_fSH_fLNS_15FloatRoundStyleE2EEESG_S1I_JEEENS4_5SM1004TMEM4LOAD26SM100_TMEM_LOAD_32dp32b32xESY_S18_NS4_39AutoVectorizingCopyWithAssumedAlignmentILi128EEENS4_14SM90_TMA_STOREES18_S1U_S1U_EEEvvEEEEvNT_6ParamsE,"a",@progbits
	.sectionflags	@""
	.align	4
.nv.constant0._ZN7cutlass13device_kernelINS_4gemm6kernel13GemmUniversalIN4cute5tupleIJiiiiEEENS1_10collective13CollectiveMmaINS1_35MainloopSm100TmaUmmaWarpSpecializedILi6ELi2ELi4ENS5_IJNS4_1CILi1EEESB_SB_EEEEENS5_IJNSA_ILi128EEESE_NSA_ILi32EEEEEENS_6half_tENS5_IJlSB_lEEESH_SI_NS4_8TiledMMAINS4_8MMA_AtomIJNS4_20SM100_MMA_F16BF16_SSISH_SH_fLi128ELi128ELNS4_4UMMA5MajorE0ELSN_0ELNSM_7ScaleInE0ELSO_0EEEEEENS4_6LayoutISC_NS5_IJNSA_ILi0EEESS_SS_EEEEENS5_IJNS4_10UnderscoreESV_SV_EEEEENS4_13SM90_TMA_LOADENS4_14ComposedLayoutINS4_7SwizzleILi2ELi4ELi3EEENS4_18smem_ptr_flag_bitsILi16EEENSR_INS5_IJNSA_ILi8EEESF_EEENS5_IJSF_SB_EEEEEEEvNS4_8identityESY_S18_vS19_EENS_8epilogue10collective18CollectiveEpilogueINS1B_23Sm100TmaWarpSpecializedILi4ELi2ELi32ELb1ELb0EEEJSG_NS5_IJNSR_ISE_SB_EENSR_ISF_SB_EEEEESH_SI_SH_SI_NS1B_6fusion15FusionCallbacksIS1F_NS1J_17LinearCombinationISH_fSH_fLNS_15FloatRoundStyleE2EEESG_S1I_JEEENS4_5SM1004TMEM4LOAD26SM100_TMEM_LOAD_32dp32b32xESY_S18_NS4_39AutoVectorizingCopyWithAssumedAlignmentILi128EEENS4_14SM90_TMA_STOREES18_S1U_S1U_EEEvvEEEEvNT_6ParamsE:
	.zero		2944


//--------------------- SYMBOLS --------------------------

	.type		.nv.reservedSmem.offset0,@object
	.size		.nv.reservedSmem.offset0,0x4
	.type		.nv.reservedSmem.cap,@object
	.size		.nv.reservedSmem.cap,0x4
	.type		__assertfail,@function
